//
// Generated by NVIDIA NVVM Compiler
//
// Compiler Build ID: CL-36424714
// Cuda compilation tools, release 13.0, V13.0.88
// Based on NVVM 20.0.0
//

.version 9.0
.target sm_100
.address_size 64

	// .globl	_Z33inclusiveScanHillisSteele1InBlockILi256EfEvPKT0_PS0_i
// _ZZ33inclusiveScanHillisSteele1InBlockILi256EfEvPKT0_PS0_iE5cache has been demoted
// _ZZ34inclusiveScanHillisSteele2OutBlockILi256EfEvPKT0_PS0_iE5cache has been demoted
// _ZZ31inclusiveScanHillisSteele3MergeILi256EfEvPT0_PKS0_iE5toAdd has been demoted
// _ZZ29exclusiveScanBlelloch1InBlockILi256EfEvPKT0_PS0_iE5cache has been demoted
// _ZZ30exclusiveScanBlelloch2OutBlockILi256EfEvPKT0_S2_PS0_iE5cache has been demoted
// _ZZ33inclusiveScanHillisSteele1InBlockILi32EfEvPKT0_PS0_iE5cache has been demoted
// _ZZ34inclusiveScanHillisSteele2OutBlockILi32EfEvPKT0_PS0_iE5cache has been demoted
// _ZZ31inclusiveScanHillisSteele3MergeILi32EfEvPT0_PKS0_iE5toAdd has been demoted
// _ZZ33inclusiveScanHillisSteele1InBlockILi64EfEvPKT0_PS0_iE5cache has been demoted
// _ZZ34inclusiveScanHillisSteele2OutBlockILi64EfEvPKT0_PS0_iE5cache has been demoted
// _ZZ31inclusiveScanHillisSteele3MergeILi64EfEvPT0_PKS0_iE5toAdd has been demoted
// _ZZ33inclusiveScanHillisSteele1InBlockILi128EfEvPKT0_PS0_iE5cache has been demoted
// _ZZ34inclusiveScanHillisSteele2OutBlockILi128EfEvPKT0_PS0_iE5cache has been demoted
// _ZZ31inclusiveScanHillisSteele3MergeILi128EfEvPT0_PKS0_iE5toAdd has been demoted
// _ZZ33inclusiveScanHillisSteele1InBlockILi512EfEvPKT0_PS0_iE5cache has been demoted
// _ZZ34inclusiveScanHillisSteele2OutBlockILi512EfEvPKT0_PS0_iE5cache has been demoted
// _ZZ31inclusiveScanHillisSteele3MergeILi512EfEvPT0_PKS0_iE5toAdd has been demoted
// _ZZ33inclusiveScanHillisSteele1InBlockILi1024EfEvPKT0_PS0_iE5cache has been demoted
// _ZZ34inclusiveScanHillisSteele2OutBlockILi1024EfEvPKT0_PS0_iE5cache has been demoted
// _ZZ31inclusiveScanHillisSteele3MergeILi1024EfEvPT0_PKS0_iE5toAdd has been demoted
// _ZZ29exclusiveScanBlelloch1InBlockILi32EfEvPKT0_PS0_iE5cache has been demoted
// _ZZ30exclusiveScanBlelloch2OutBlockILi32EfEvPKT0_S2_PS0_iE5cache has been demoted
// _ZZ29exclusiveScanBlelloch1InBlockILi64EfEvPKT0_PS0_iE5cache has been demoted
// _ZZ30exclusiveScanBlelloch2OutBlockILi64EfEvPKT0_S2_PS0_iE5cache has been demoted
// _ZZ29exclusiveScanBlelloch1InBlockILi128EfEvPKT0_PS0_iE5cache has been demoted
// _ZZ30exclusiveScanBlelloch2OutBlockILi128EfEvPKT0_S2_PS0_iE5cache has been demoted
// _ZZ29exclusiveScanBlelloch1InBlockILi512EfEvPKT0_PS0_iE5cache has been demoted
// _ZZ30exclusiveScanBlelloch2OutBlockILi512EfEvPKT0_S2_PS0_iE5cache has been demoted
// _ZZ29exclusiveScanBlelloch1InBlockILi1024EfEvPKT0_PS0_iE5cache has been demoted
// _ZZ30exclusiveScanBlelloch2OutBlockILi1024EfEvPKT0_S2_PS0_iE5cache has been demoted

.visible .entry _Z33inclusiveScanHillisSteele1InBlockILi256EfEvPKT0_PS0_i(
	.param .u64 .ptr .align 1 _Z33inclusiveScanHillisSteele1InBlockILi256EfEvPKT0_PS0_i_param_0,
	.param .u64 .ptr .align 1 _Z33inclusiveScanHillisSteele1InBlockILi256EfEvPKT0_PS0_i_param_1,
	.param .u32 _Z33inclusiveScanHillisSteele1InBlockILi256EfEvPKT0_PS0_i_param_2
)
{
	.reg .pred 	%p<3>;
	.reg .b32 	%r<12>;
	.reg .b32 	%f<21>;
	.reg .b64 	%rd<9>;
	// demoted variable
	.shared .align 4 .b8 _ZZ33inclusiveScanHillisSteele1InBlockILi256EfEvPKT0_PS0_iE5cache[2048];
	ld.param.u64 	%rd1, [_Z33inclusiveScanHillisSteele1InBlockILi256EfEvPKT0_PS0_i_param_0];
	ld.param.u64 	%rd2, [_Z33inclusiveScanHillisSteele1InBlockILi256EfEvPKT0_PS0_i_param_1];
	ld.param.u32 	%r4, [_Z33inclusiveScanHillisSteele1InBlockILi256EfEvPKT0_PS0_i_param_2];
	mov.u32 	%r5, %tid.x;
	shl.b32 	%r6, %r5, 2;
	mov.u32 	%r7, _ZZ33inclusiveScanHillisSteele1InBlockILi256EfEvPKT0_PS0_iE5cache;
	add.s32 	%r1, %r7, %r6;
	mov.b32 	%r8, 0;
	st.shared.u32 	[%r1], %r8;
	mov.u32 	%r2, %ntid.x;
	mov.u32 	%r9, %ctaid.x;
	mad.lo.s32 	%r3, %r2, %r9, %r5;
	setp.ge.s32 	%p1, %r3, %r4;
	mov.f32 	%f20, 0f00000000;
	@%p1 bra 	$L__BB0_2;
	cvta.to.global.u64 	%rd3, %rd1;
	mul.wide.s32 	%rd4, %r3, 4;
	add.s64 	%rd5, %rd3, %rd4;
	ld.global.f32 	%f20, [%rd5];
$L__BB0_2:
	setp.ge.s32 	%p2, %r3, %r4;
	shl.b32 	%r10, %r2, 2;
	add.s32 	%r11, %r1, %r10;
	st.shared.f32 	[%r11], %f20;
	bar.sync 	0;
	ld.shared.f32 	%f5, [%r11+-4];
	add.f32 	%f6, %f20, %f5;
	bar.sync 	0;
	st.shared.f32 	[%r11], %f6;
	bar.sync 	0;
	ld.shared.f32 	%f7, [%r11+-8];
	add.f32 	%f8, %f6, %f7;
	bar.sync 	0;
	st.shared.f32 	[%r11], %f8;
	bar.sync 	0;
	ld.shared.f32 	%f9, [%r11+-16];
	add.f32 	%f10, %f8, %f9;
	bar.sync 	0;
	st.shared.f32 	[%r11], %f10;
	bar.sync 	0;
	ld.shared.f32 	%f11, [%r11+-32];
	add.f32 	%f12, %f10, %f11;
	bar.sync 	0;
	st.shared.f32 	[%r11], %f12;
	bar.sync 	0;
	ld.shared.f32 	%f13, [%r11+-64];
	add.f32 	%f14, %f12, %f13;
	bar.sync 	0;
	st.shared.f32 	[%r11], %f14;
	bar.sync 	0;
	ld.shared.f32 	%f15, [%r11+-128];
	add.f32 	%f16, %f14, %f15;
	bar.sync 	0;
	st.shared.f32 	[%r11], %f16;
	bar.sync 	0;
	ld.shared.f32 	%f17, [%r11+-256];
	add.f32 	%f18, %f16, %f17;
	bar.sync 	0;
	st.shared.f32 	[%r11], %f18;
	bar.sync 	0;
	ld.shared.f32 	%f19, [%r11+-512];
	add.f32 	%f3, %f18, %f19;
	bar.sync 	0;
	st.shared.f32 	[%r11], %f3;
	@%p2 bra 	$L__BB0_4;
	cvta.to.global.u64 	%rd6, %rd2;
	mul.wide.s32 	%rd7, %r3, 4;
	add.s64 	%rd8, %rd6, %rd7;
	st.global.f32 	[%rd8], %f3;
$L__BB0_4:
	ret;

}
	// .globl	_Z34inclusiveScanHillisSteele2OutBlockILi256EfEvPKT0_PS0_i
.visible .entry _Z34inclusiveScanHillisSteele2OutBlockILi256EfEvPKT0_PS0_i(
	.param .u64 .ptr .align 1 _Z34inclusiveScanHillisSteele2OutBlockILi256EfEvPKT0_PS0_i_param_0,
	.param .u64 .ptr .align 1 _Z34inclusiveScanHillisSteele2OutBlockILi256EfEvPKT0_PS0_i_param_1,
	.param .u32 _Z34inclusiveScanHillisSteele2OutBlockILi256EfEvPKT0_PS0_i_param_2
)
{
	.reg .pred 	%p<2>;
	.reg .b32 	%r<12>;
	.reg .b32 	%f<22>;
	.reg .b64 	%rd<9>;
	// demoted variable
	.shared .align 4 .b8 _ZZ34inclusiveScanHillisSteele2OutBlockILi256EfEvPKT0_PS0_iE5cache[2048];
	ld.param.u64 	%rd1, [_Z34inclusiveScanHillisSteele2OutBlockILi256EfEvPKT0_PS0_i_param_0];
	ld.param.u64 	%rd2, [_Z34inclusiveScanHillisSteele2OutBlockILi256EfEvPKT0_PS0_i_param_1];
	ld.param.u32 	%r5, [_Z34inclusiveScanHillisSteele2OutBlockILi256EfEvPKT0_PS0_i_param_2];
	mov.u32 	%r1, %tid.x;
	shl.b32 	%r6, %r1, 2;
	mov.u32 	%r7, _ZZ34inclusiveScanHillisSteele2OutBlockILi256EfEvPKT0_PS0_iE5cache;
	add.s32 	%r2, %r7, %r6;
	mov.b32 	%r8, 0;
	st.shared.u32 	[%r2], %r8;
	mov.u32 	%r3, %ntid.x;
	mad.lo.s32 	%r4, %r3, %r1, %r3;
	setp.gt.s32 	%p1, %r4, %r5;
	mov.f32 	%f21, 0f00000000;
	@%p1 bra 	$L__BB1_2;
	cvta.to.global.u64 	%rd3, %rd1;
	add.s32 	%r9, %r4, -1;
	mul.wide.u32 	%rd4, %r9, 4;
	add.s64 	%rd5, %rd3, %rd4;
	ld.global.f32 	%f21, [%rd5];
$L__BB1_2:
	shl.b32 	%r10, %r3, 2;
	add.s32 	%r11, %r2, %r10;
	st.shared.f32 	[%r11], %f21;
	bar.sync 	0;
	ld.shared.f32 	%f4, [%r11+-4];
	add.f32 	%f5, %f21, %f4;
	bar.sync 	0;
	st.shared.f32 	[%r11], %f5;
	bar.sync 	0;
	ld.shared.f32 	%f6, [%r11+-8];
	add.f32 	%f7, %f5, %f6;
	bar.sync 	0;
	st.shared.f32 	[%r11], %f7;
	bar.sync 	0;
	ld.shared.f32 	%f8, [%r11+-16];
	add.f32 	%f9, %f7, %f8;
	bar.sync 	0;
	st.shared.f32 	[%r11], %f9;
	bar.sync 	0;
	ld.shared.f32 	%f10, [%r11+-32];
	add.f32 	%f11, %f9, %f10;
	bar.sync 	0;
	st.shared.f32 	[%r11], %f11;
	bar.sync 	0;
	ld.shared.f32 	%f12, [%r11+-64];
	add.f32 	%f13, %f11, %f12;
	bar.sync 	0;
	st.shared.f32 	[%r11], %f13;
	bar.sync 	0;
	ld.shared.f32 	%f14, [%r11+-128];
	add.f32 	%f15, %f13, %f14;
	bar.sync 	0;
	st.shared.f32 	[%r11], %f15;
	bar.sync 	0;
	ld.shared.f32 	%f16, [%r11+-256];
	add.f32 	%f17, %f15, %f16;
	bar.sync 	0;
	st.shared.f32 	[%r11], %f17;
	bar.sync 	0;
	ld.shared.f32 	%f18, [%r11+-512];
	add.f32 	%f19, %f17, %f18;
	bar.sync 	0;
	st.shared.f32 	[%r11], %f19;
	cvta.to.global.u64 	%rd6, %rd2;
	sub.f32 	%f20, %f19, %f21;
	mul.wide.u32 	%rd7, %r1, 4;
	add.s64 	%rd8, %rd6, %rd7;
	st.global.f32 	[%rd8], %f20;
	ret;

}
	// .globl	_Z31inclusiveScanHillisSteele3MergeILi256EfEvPT0_PKS0_i
.visible .entry _Z31inclusiveScanHillisSteele3MergeILi256EfEvPT0_PKS0_i(
	.param .u64 .ptr .align 1 _Z31inclusiveScanHillisSteele3MergeILi256EfEvPT0_PKS0_i_param_0,
	.param .u64 .ptr .align 1 _Z31inclusiveScanHillisSteele3MergeILi256EfEvPT0_PKS0_i_param_1,
	.param .u32 _Z31inclusiveScanHillisSteele3MergeILi256EfEvPT0_PKS0_i_param_2
)
{
	.reg .pred 	%p<3>;
	.reg .b32 	%r<7>;
	.reg .b32 	%f<5>;
	.reg .b64 	%rd<9>;
	// demoted variable
	.shared .align 4 .f32 _ZZ31inclusiveScanHillisSteele3MergeILi256EfEvPT0_PKS0_iE5toAdd;
	ld.param.u64 	%rd1, [_Z31inclusiveScanHillisSteele3MergeILi256EfEvPT0_PKS0_i_param_0];
	ld.param.u64 	%rd2, [_Z31inclusiveScanHillisSteele3MergeILi256EfEvPT0_PKS0_i_param_1];
	ld.param.u32 	%r3, [_Z31inclusiveScanHillisSteele3MergeILi256EfEvPT0_PKS0_i_param_2];
	mov.u32 	%r1, %tid.x;
	setp.ne.s32 	%p1, %r1, 0;
	@%p1 bra 	$L__BB2_2;
	cvta.to.global.u64 	%rd3, %rd2;
	mov.u32 	%r4, %ctaid.x;
	mul.wide.u32 	%rd4, %r4, 4;
	add.s64 	%rd5, %rd3, %rd4;
	ld.global.f32 	%f1, [%rd5];
	st.shared.f32 	[_ZZ31inclusiveScanHillisSteele3MergeILi256EfEvPT0_PKS0_iE5toAdd], %f1;
$L__BB2_2:
	bar.sync 	0;
	mov.u32 	%r5, %ntid.x;
	mov.u32 	%r6, %ctaid.x;
	mad.lo.s32 	%r2, %r5, %r6, %r1;
	setp.ge.s32 	%p2, %r2, %r3;
	@%p2 bra 	$L__BB2_4;
	ld.shared.f32 	%f2, [_ZZ31inclusiveScanHillisSteele3MergeILi256EfEvPT0_PKS0_iE5toAdd];
	cvta.to.global.u64 	%rd6, %rd1;
	mul.wide.s32 	%rd7, %r2, 4;
	add.s64 	%rd8, %rd6, %rd7;
	ld.global.f32 	%f3, [%rd8];
	add.f32 	%f4, %f2, %f3;
	st.global.f32 	[%rd8], %f4;
$L__BB2_4:
	ret;

}
	// .globl	_Z29exclusiveScanBlelloch1InBlockILi256EfEvPKT0_PS0_i
.visible .entry _Z29exclusiveScanBlelloch1InBlockILi256EfEvPKT0_PS0_i(
	.param .u64 .ptr .align 1 _Z29exclusiveScanBlelloch1InBlockILi256EfEvPKT0_PS0_i_param_0,
	.param .u64 .ptr .align 1 _Z29exclusiveScanBlelloch1InBlockILi256EfEvPKT0_PS0_i_param_1,
	.param .u32 _Z29exclusiveScanBlelloch1InBlockILi256EfEvPKT0_PS0_i_param_2
)
{
	.reg .pred 	%p<19>;
	.reg .b32 	%r<49>;
	.reg .b32 	%f<53>;
	.reg .b64 	%rd<9>;
	// demoted variable
	.shared .align 4 .b8 _ZZ29exclusiveScanBlelloch1InBlockILi256EfEvPKT0_PS0_iE5cache[1024];
	ld.param.u64 	%rd1, [_Z29exclusiveScanBlelloch1InBlockILi256EfEvPKT0_PS0_i_param_0];
	ld.param.u64 	%rd2, [_Z29exclusiveScanBlelloch1InBlockILi256EfEvPKT0_PS0_i_param_1];
	ld.param.u32 	%r6, [_Z29exclusiveScanBlelloch1InBlockILi256EfEvPKT0_PS0_i_param_2];
	mov.u32 	%r7, %ntid.x;
	mov.u32 	%r8, %ctaid.x;
	mov.u32 	%r1, %tid.x;
	mad.lo.s32 	%r2, %r7, %r8, %r1;
	setp.ge.s32 	%p1, %r2, %r6;
	mov.f32 	%f52, 0f00000000;
	@%p1 bra 	$L__BB3_2;
	cvta.to.global.u64 	%rd3, %rd1;
	mul.wide.s32 	%rd4, %r2, 4;
	add.s64 	%rd5, %rd3, %rd4;
	ld.global.f32 	%f52, [%rd5];
$L__BB3_2:
	shl.b32 	%r9, %r1, 2;
	mov.u32 	%r10, _ZZ29exclusiveScanBlelloch1InBlockILi256EfEvPKT0_PS0_iE5cache;
	add.s32 	%r3, %r10, %r9;
	st.shared.f32 	[%r3], %f52;
	bar.sync 	0;
	shl.b32 	%r11, %r1, 1;
	add.s32 	%r4, %r11, 2;
	setp.gt.u32 	%p2, %r1, 127;
	add.s32 	%r5, %r3, %r9;
	@%p2 bra 	$L__BB3_4;
	ld.shared.f32 	%f4, [%r5];
	ld.shared.f32 	%f5, [%r5+4];
	add.f32 	%f6, %f4, %f5;
	st.shared.f32 	[%r5+4], %f6;
$L__BB3_4:
	bar.sync 	0;
	setp.gt.u32 	%p3, %r1, 63;
	@%p3 bra 	$L__BB3_6;
	shl.b32 	%r12, %r4, 3;
	add.s32 	%r14, %r10, %r12;
	ld.shared.f32 	%f7, [%r14+-12];
	ld.shared.f32 	%f8, [%r14+-4];
	add.f32 	%f9, %f7, %f8;
	st.shared.f32 	[%r14+-4], %f9;
$L__BB3_6:
	bar.sync 	0;
	setp.gt.u32 	%p4, %r1, 31;
	@%p4 bra 	$L__BB3_8;
	shl.b32 	%r15, %r4, 4;
	add.s32 	%r17, %r10, %r15;
	ld.shared.f32 	%f10, [%r17+-20];
	ld.shared.f32 	%f11, [%r17+-4];
	add.f32 	%f12, %f10, %f11;
	st.shared.f32 	[%r17+-4], %f12;
$L__BB3_8:
	bar.sync 	0;
	setp.gt.u32 	%p5, %r1, 15;
	@%p5 bra 	$L__BB3_10;
	shl.b32 	%r18, %r4, 5;
	add.s32 	%r20, %r10, %r18;
	ld.shared.f32 	%f13, [%r20+-36];
	ld.shared.f32 	%f14, [%r20+-4];
	add.f32 	%f15, %f13, %f14;
	st.shared.f32 	[%r20+-4], %f15;
$L__BB3_10:
	bar.sync 	0;
	setp.gt.u32 	%p6, %r1, 7;
	@%p6 bra 	$L__BB3_12;
	shl.b32 	%r21, %r4, 6;
	add.s32 	%r23, %r10, %r21;
	ld.shared.f32 	%f16, [%r23+-68];
	ld.shared.f32 	%f17, [%r23+-4];
	add.f32 	%f18, %f16, %f17;
	st.shared.f32 	[%r23+-4], %f18;
$L__BB3_12:
	bar.sync 	0;
	setp.gt.u32 	%p7, %r1, 3;
	@%p7 bra 	$L__BB3_14;
	shl.b32 	%r24, %r4, 7;
	add.s32 	%r26, %r10, %r24;
	ld.shared.f32 	%f19, [%r26+-132];
	ld.shared.f32 	%f20, [%r26+-4];
	add.f32 	%f21, %f19, %f20;
	st.shared.f32 	[%r26+-4], %f21;
$L__BB3_14:
	bar.sync 	0;
	setp.gt.u32 	%p8, %r1, 1;
	@%p8 bra 	$L__BB3_16;
	shl.b32 	%r27, %r4, 8;
	add.s32 	%r29, %r10, %r27;
	ld.shared.f32 	%f22, [%r29+-260];
	ld.shared.f32 	%f23, [%r29+-4];
	add.f32 	%f24, %f22, %f23;
	st.shared.f32 	[%r29+-4], %f24;
$L__BB3_16:
	bar.sync 	0;
	setp.ne.s32 	%p9, %r1, 0;
	@%p9 bra 	$L__BB3_18;
	ld.shared.f32 	%f25, [_ZZ29exclusiveScanBlelloch1InBlockILi256EfEvPKT0_PS0_iE5cache+508];
	ld.shared.f32 	%f26, [_ZZ29exclusiveScanBlelloch1InBlockILi256EfEvPKT0_PS0_iE5cache+1020];
	add.f32 	%f27, %f25, %f26;
	st.shared.f32 	[_ZZ29exclusiveScanBlelloch1InBlockILi256EfEvPKT0_PS0_iE5cache+1020], %f27;
$L__BB3_18:
	setp.ne.s32 	%p10, %r1, 0;
	bar.sync 	0;
	@%p10 bra 	$L__BB3_20;
	ld.shared.f32 	%f28, [_ZZ29exclusiveScanBlelloch1InBlockILi256EfEvPKT0_PS0_iE5cache+508];
	add.f32 	%f29, %f28, 0f00000000;
	st.shared.f32 	[_ZZ29exclusiveScanBlelloch1InBlockILi256EfEvPKT0_PS0_iE5cache+1020], %f29;
	mov.b32 	%r30, 0;
	st.shared.u32 	[_ZZ29exclusiveScanBlelloch1InBlockILi256EfEvPKT0_PS0_iE5cache+508], %r30;
$L__BB3_20:
	setp.gt.u32 	%p11, %r1, 1;
	bar.sync 	0;
	@%p11 bra 	$L__BB3_22;
	shl.b32 	%r31, %r4, 8;
	add.s32 	%r33, %r10, %r31;
	ld.shared.f32 	%f30, [%r33+-260];
	ld.shared.f32 	%f31, [%r33+-4];
	add.f32 	%f32, %f30, %f31;
	st.shared.f32 	[%r33+-4], %f32;
	st.shared.f32 	[%r33+-260], %f31;
$L__BB3_22:
	setp.gt.u32 	%p12, %r1, 3;
	bar.sync 	0;
	@%p12 bra 	$L__BB3_24;
	shl.b32 	%r34, %r4, 7;
	add.s32 	%r36, %r10, %r34;
	ld.shared.f32 	%f33, [%r36+-132];
	ld.shared.f32 	%f34, [%r36+-4];
	add.f32 	%f35, %f33, %f34;
	st.shared.f32 	[%r36+-4], %f35;
	st.shared.f32 	[%r36+-132], %f34;
$L__BB3_24:
	setp.gt.u32 	%p13, %r1, 7;
	bar.sync 	0;
	@%p13 bra 	$L__BB3_26;
	shl.b32 	%r37, %r4, 6;
	add.s32 	%r39, %r10, %r37;
	ld.shared.f32 	%f36, [%r39+-68];
	ld.shared.f32 	%f37, [%r39+-4];
	add.f32 	%f38, %f36, %f37;
	st.shared.f32 	[%r39+-4], %f38;
	st.shared.f32 	[%r39+-68], %f37;
$L__BB3_26:
	setp.gt.u32 	%p14, %r1, 15;
	bar.sync 	0;
	@%p14 bra 	$L__BB3_28;
	shl.b32 	%r40, %r4, 5;
	add.s32 	%r42, %r10, %r40;
	ld.shared.f32 	%f39, [%r42+-36];
	ld.shared.f32 	%f40, [%r42+-4];
	add.f32 	%f41, %f39, %f40;
	st.shared.f32 	[%r42+-4], %f41;
	st.shared.f32 	[%r42+-36], %f40;
$L__BB3_28:
	setp.gt.u32 	%p15, %r1, 31;
	bar.sync 	0;
	@%p15 bra 	$L__BB3_30;
	shl.b32 	%r43, %r4, 4;
	add.s32 	%r45, %r10, %r43;
	ld.shared.f32 	%f42, [%r45+-20];
	ld.shared.f32 	%f43, [%r45+-4];
	add.f32 	%f44, %f42, %f43;
	st.shared.f32 	[%r45+-4], %f44;
	st.shared.f32 	[%r45+-20], %f43;
$L__BB3_30:
	setp.gt.u32 	%p16, %r1, 63;
	bar.sync 	0;
	@%p16 bra 	$L__BB3_32;
	shl.b32 	%r46, %r4, 3;
	add.s32 	%r48, %r10, %r46;
	ld.shared.f32 	%f45, [%r48+-12];
	ld.shared.f32 	%f46, [%r48+-4];
	add.f32 	%f47, %f45, %f46;
	st.shared.f32 	[%r48+-4], %f47;
	st.shared.f32 	[%r48+-12], %f46;
$L__BB3_32:
	setp.gt.u32 	%p17, %r1, 127;
	bar.sync 	0;
	@%p17 bra 	$L__BB3_34;
	ld.shared.f32 	%f48, [%r5];
	ld.shared.f32 	%f49, [%r5+4];
	add.f32 	%f50, %f48, %f49;
	st.shared.f32 	[%r5+4], %f50;
	st.shared.f32 	[%r5], %f49;
$L__BB3_34:
	setp.ge.s32 	%p18, %r2, %r6;
	bar.sync 	0;
	@%p18 bra 	$L__BB3_36;
	ld.shared.f32 	%f51, [%r3];
	cvta.to.global.u64 	%rd6, %rd2;
	mul.wide.s32 	%rd7, %r2, 4;
	add.s64 	%rd8, %rd6, %rd7;
	st.global.f32 	[%rd8], %f51;
$L__BB3_36:
	ret;

}
	// .globl	_Z30exclusiveScanBlelloch2OutBlockILi256EfEvPKT0_S2_PS0_i
.visible .entry _Z30exclusiveScanBlelloch2OutBlockILi256EfEvPKT0_S2_PS0_i(
	.param .u64 .ptr .align 1 _Z30exclusiveScanBlelloch2OutBlockILi256EfEvPKT0_S2_PS0_i_param_0,
	.param .u64 .ptr .align 1 _Z30exclusiveScanBlelloch2OutBlockILi256EfEvPKT0_S2_PS0_i_param_1,
	.param .u64 .ptr .align 1 _Z30exclusiveScanBlelloch2OutBlockILi256EfEvPKT0_S2_PS0_i_param_2,
	.param .u32 _Z30exclusiveScanBlelloch2OutBlockILi256EfEvPKT0_S2_PS0_i_param_3
)
{
	.reg .pred 	%p<18>;
	.reg .b32 	%r<49>;
	.reg .b32 	%f<55>;
	.reg .b64 	%rd<12>;
	// demoted variable
	.shared .align 4 .b8 _ZZ30exclusiveScanBlelloch2OutBlockILi256EfEvPKT0_S2_PS0_iE5cache[1024];
	ld.param.u64 	%rd1, [_Z30exclusiveScanBlelloch2OutBlockILi256EfEvPKT0_S2_PS0_i_param_0];
	ld.param.u64 	%rd2, [_Z30exclusiveScanBlelloch2OutBlockILi256EfEvPKT0_S2_PS0_i_param_1];
	ld.param.u64 	%rd3, [_Z30exclusiveScanBlelloch2OutBlockILi256EfEvPKT0_S2_PS0_i_param_2];
	ld.param.u32 	%r6, [_Z30exclusiveScanBlelloch2OutBlockILi256EfEvPKT0_S2_PS0_i_param_3];
	mov.u32 	%r1, %tid.x;
	mov.u32 	%r7, %ntid.x;
	mad.lo.s32 	%r2, %r7, %r1, %r7;
	setp.gt.s32 	%p1, %r2, %r6;
	mov.f32 	%f54, 0f00000000;
	@%p1 bra 	$L__BB4_2;
	cvta.to.global.u64 	%rd4, %rd2;
	cvta.to.global.u64 	%rd5, %rd1;
	add.s32 	%r8, %r2, -1;
	mul.wide.u32 	%rd6, %r8, 4;
	add.s64 	%rd7, %rd4, %rd6;
	ld.global.f32 	%f4, [%rd7];
	add.s64 	%rd8, %rd5, %rd6;
	ld.global.f32 	%f5, [%rd8];
	add.f32 	%f54, %f4, %f5;
$L__BB4_2:
	shl.b32 	%r9, %r1, 2;
	mov.u32 	%r10, _ZZ30exclusiveScanBlelloch2OutBlockILi256EfEvPKT0_S2_PS0_iE5cache;
	add.s32 	%r3, %r10, %r9;
	st.shared.f32 	[%r3], %f54;
	bar.sync 	0;
	shl.b32 	%r11, %r1, 1;
	add.s32 	%r4, %r11, 2;
	setp.gt.u32 	%p2, %r1, 127;
	add.s32 	%r5, %r3, %r9;
	@%p2 bra 	$L__BB4_4;
	ld.shared.f32 	%f6, [%r5];
	ld.shared.f32 	%f7, [%r5+4];
	add.f32 	%f8, %f6, %f7;
	st.shared.f32 	[%r5+4], %f8;
$L__BB4_4:
	bar.sync 	0;
	setp.gt.u32 	%p3, %r1, 63;
	@%p3 bra 	$L__BB4_6;
	shl.b32 	%r12, %r4, 3;
	add.s32 	%r14, %r10, %r12;
	ld.shared.f32 	%f9, [%r14+-12];
	ld.shared.f32 	%f10, [%r14+-4];
	add.f32 	%f11, %f9, %f10;
	st.shared.f32 	[%r14+-4], %f11;
$L__BB4_6:
	bar.sync 	0;
	setp.gt.u32 	%p4, %r1, 31;
	@%p4 bra 	$L__BB4_8;
	shl.b32 	%r15, %r4, 4;
	add.s32 	%r17, %r10, %r15;
	ld.shared.f32 	%f12, [%r17+-20];
	ld.shared.f32 	%f13, [%r17+-4];
	add.f32 	%f14, %f12, %f13;
	st.shared.f32 	[%r17+-4], %f14;
$L__BB4_8:
	bar.sync 	0;
	setp.gt.u32 	%p5, %r1, 15;
	@%p5 bra 	$L__BB4_10;
	shl.b32 	%r18, %r4, 5;
	add.s32 	%r20, %r10, %r18;
	ld.shared.f32 	%f15, [%r20+-36];
	ld.shared.f32 	%f16, [%r20+-4];
	add.f32 	%f17, %f15, %f16;
	st.shared.f32 	[%r20+-4], %f17;
$L__BB4_10:
	bar.sync 	0;
	setp.gt.u32 	%p6, %r1, 7;
	@%p6 bra 	$L__BB4_12;
	shl.b32 	%r21, %r4, 6;
	add.s32 	%r23, %r10, %r21;
	ld.shared.f32 	%f18, [%r23+-68];
	ld.shared.f32 	%f19, [%r23+-4];
	add.f32 	%f20, %f18, %f19;
	st.shared.f32 	[%r23+-4], %f20;
$L__BB4_12:
	bar.sync 	0;
	setp.gt.u32 	%p7, %r1, 3;
	@%p7 bra 	$L__BB4_14;
	shl.b32 	%r24, %r4, 7;
	add.s32 	%r26, %r10, %r24;
	ld.shared.f32 	%f21, [%r26+-132];
	ld.shared.f32 	%f22, [%r26+-4];
	add.f32 	%f23, %f21, %f22;
	st.shared.f32 	[%r26+-4], %f23;
$L__BB4_14:
	bar.sync 	0;
	setp.gt.u32 	%p8, %r1, 1;
	@%p8 bra 	$L__BB4_16;
	shl.b32 	%r27, %r4, 8;
	add.s32 	%r29, %r10, %r27;
	ld.shared.f32 	%f24, [%r29+-260];
	ld.shared.f32 	%f25, [%r29+-4];
	add.f32 	%f26, %f24, %f25;
	st.shared.f32 	[%r29+-4], %f26;
$L__BB4_16:
	bar.sync 	0;
	setp.ne.s32 	%p9, %r1, 0;
	@%p9 bra 	$L__BB4_18;
	ld.shared.f32 	%f27, [_ZZ30exclusiveScanBlelloch2OutBlockILi256EfEvPKT0_S2_PS0_iE5cache+508];
	ld.shared.f32 	%f28, [_ZZ30exclusiveScanBlelloch2OutBlockILi256EfEvPKT0_S2_PS0_iE5cache+1020];
	add.f32 	%f29, %f27, %f28;
	st.shared.f32 	[_ZZ30exclusiveScanBlelloch2OutBlockILi256EfEvPKT0_S2_PS0_iE5cache+1020], %f29;
$L__BB4_18:
	setp.ne.s32 	%p10, %r1, 0;
	bar.sync 	0;
	@%p10 bra 	$L__BB4_20;
	ld.shared.f32 	%f30, [_ZZ30exclusiveScanBlelloch2OutBlockILi256EfEvPKT0_S2_PS0_iE5cache+508];
	add.f32 	%f31, %f30, 0f00000000;
	st.shared.f32 	[_ZZ30exclusiveScanBlelloch2OutBlockILi256EfEvPKT0_S2_PS0_iE5cache+1020], %f31;
	mov.b32 	%r30, 0;
	st.shared.u32 	[_ZZ30exclusiveScanBlelloch2OutBlockILi256EfEvPKT0_S2_PS0_iE5cache+508], %r30;
$L__BB4_20:
	setp.gt.u32 	%p11, %r1, 1;
	bar.sync 	0;
	@%p11 bra 	$L__BB4_22;
	shl.b32 	%r31, %r4, 8;
	add.s32 	%r33, %r10, %r31;
	ld.shared.f32 	%f32, [%r33+-260];
	ld.shared.f32 	%f33, [%r33+-4];
	add.f32 	%f34, %f32, %f33;
	st.shared.f32 	[%r33+-4], %f34;
	st.shared.f32 	[%r33+-260], %f33;
$L__BB4_22:
	setp.gt.u32 	%p12, %r1, 3;
	bar.sync 	0;
	@%p12 bra 	$L__BB4_24;
	shl.b32 	%r34, %r4, 7;
	add.s32 	%r36, %r10, %r34;
	ld.shared.f32 	%f35, [%r36+-132];
	ld.shared.f32 	%f36, [%r36+-4];
	add.f32 	%f37, %f35, %f36;
	st.shared.f32 	[%r36+-4], %f37;
	st.shared.f32 	[%r36+-132], %f36;
$L__BB4_24:
	setp.gt.u32 	%p13, %r1, 7;
	bar.sync 	0;
	@%p13 bra 	$L__BB4_26;
	shl.b32 	%r37, %r4, 6;
	add.s32 	%r39, %r10, %r37;
	ld.shared.f32 	%f38, [%r39+-68];
	ld.shared.f32 	%f39, [%r39+-4];
	add.f32 	%f40, %f38, %f39;
	st.shared.f32 	[%r39+-4], %f40;
	st.shared.f32 	[%r39+-68], %f39;
$L__BB4_26:
	setp.gt.u32 	%p14, %r1, 15;
	bar.sync 	0;
	@%p14 bra 	$L__BB4_28;
	shl.b32 	%r40, %r4, 5;
	add.s32 	%r42, %r10, %r40;
	ld.shared.f32 	%f41, [%r42+-36];
	ld.shared.f32 	%f42, [%r42+-4];
	add.f32 	%f43, %f41, %f42;
	st.shared.f32 	[%r42+-4], %f43;
	st.shared.f32 	[%r42+-36], %f42;
$L__BB4_28:
	setp.gt.u32 	%p15, %r1, 31;
	bar.sync 	0;
	@%p15 bra 	$L__BB4_30;
	shl.b32 	%r43, %r4, 4;
	add.s32 	%r45, %r10, %r43;
	ld.shared.f32 	%f44, [%r45+-20];
	ld.shared.f32 	%f45, [%r45+-4];
	add.f32 	%f46, %f44, %f45;
	st.shared.f32 	[%r45+-4], %f46;
	st.shared.f32 	[%r45+-20], %f45;
$L__BB4_30:
	setp.gt.u32 	%p16, %r1, 63;
	bar.sync 	0;
	@%p16 bra 	$L__BB4_32;
	shl.b32 	%r46, %r4, 3;
	add.s32 	%r48, %r10, %r46;
	ld.shared.f32 	%f47, [%r48+-12];
	ld.shared.f32 	%f48, [%r48+-4];
	add.f32 	%f49, %f47, %f48;
	st.shared.f32 	[%r48+-4], %f49;
	st.shared.f32 	[%r48+-12], %f48;
$L__BB4_32:
	setp.gt.u32 	%p17, %r1, 127;
	bar.sync 	0;
	@%p17 bra 	$L__BB4_34;
	ld.shared.f32 	%f50, [%r5];
	ld.shared.f32 	%f51, [%r5+4];
	add.f32 	%f52, %f50, %f51;
	st.shared.f32 	[%r5+4], %f52;
	st.shared.f32 	[%r5], %f51;
$L__BB4_34:
	bar.sync 	0;
	cvta.to.global.u64 	%rd9, %rd3;
	ld.shared.f32 	%f53, [%r3];
	mul.wide.u32 	%rd10, %r1, 4;
	add.s64 	%rd11, %rd9, %rd10;
	st.global.f32 	[%rd11], %f53;
	ret;

}
	// .globl	_Z33inclusiveScanHillisSteele1InBlockILi32EfEvPKT0_PS0_i
.visible .entry _Z33inclusiveScanHillisSteele1InBlockILi32EfEvPKT0_PS0_i(
	.param .u64 .ptr .align 1 _Z33inclusiveScanHillisSteele1InBlockILi32EfEvPKT0_PS0_i_param_0,
	.param .u64 .ptr .align 1 _Z33inclusiveScanHillisSteele1InBlockILi32EfEvPKT0_PS0_i_param_1,
	.param .u32 _Z33inclusiveScanHillisSteele1InBlockILi32EfEvPKT0_PS0_i_param_2
)
{
	.reg .pred 	%p<3>;
	.reg .b32 	%r<12>;
	.reg .b32 	%f<15>;
	.reg .b64 	%rd<9>;
	// demoted variable
	.shared .align 4 .b8 _ZZ33inclusiveScanHillisSteele1InBlockILi32EfEvPKT0_PS0_iE5cache[256];
	ld.param.u64 	%rd1, [_Z33inclusiveScanHillisSteele1InBlockILi32EfEvPKT0_PS0_i_param_0];
	ld.param.u64 	%rd2, [_Z33inclusiveScanHillisSteele1InBlockILi32EfEvPKT0_PS0_i_param_1];
	ld.param.u32 	%r4, [_Z33inclusiveScanHillisSteele1InBlockILi32EfEvPKT0_PS0_i_param_2];
	mov.u32 	%r5, %tid.x;
	shl.b32 	%r6, %r5, 2;
	mov.u32 	%r7, _ZZ33inclusiveScanHillisSteele1InBlockILi32EfEvPKT0_PS0_iE5cache;
	add.s32 	%r1, %r7, %r6;
	mov.b32 	%r8, 0;
	st.shared.u32 	[%r1], %r8;
	mov.u32 	%r2, %ntid.x;
	mov.u32 	%r9, %ctaid.x;
	mad.lo.s32 	%r3, %r2, %r9, %r5;
	setp.ge.s32 	%p1, %r3, %r4;
	mov.f32 	%f14, 0f00000000;
	@%p1 bra 	$L__BB5_2;
	cvta.to.global.u64 	%rd3, %rd1;
	mul.wide.s32 	%rd4, %r3, 4;
	add.s64 	%rd5, %rd3, %rd4;
	ld.global.f32 	%f14, [%rd5];
$L__BB5_2:
	setp.ge.s32 	%p2, %r3, %r4;
	shl.b32 	%r10, %r2, 2;
	add.s32 	%r11, %r1, %r10;
	st.shared.f32 	[%r11], %f14;
	bar.sync 	0;
	ld.shared.f32 	%f5, [%r11+-4];
	add.f32 	%f6, %f14, %f5;
	bar.sync 	0;
	st.shared.f32 	[%r11], %f6;
	bar.sync 	0;
	ld.shared.f32 	%f7, [%r11+-8];
	add.f32 	%f8, %f6, %f7;
	bar.sync 	0;
	st.shared.f32 	[%r11], %f8;
	bar.sync 	0;
	ld.shared.f32 	%f9, [%r11+-16];
	add.f32 	%f10, %f8, %f9;
	bar.sync 	0;
	st.shared.f32 	[%r11], %f10;
	bar.sync 	0;
	ld.shared.f32 	%f11, [%r11+-32];
	add.f32 	%f12, %f10, %f11;
	bar.sync 	0;
	st.shared.f32 	[%r11], %f12;
	bar.sync 	0;
	ld.shared.f32 	%f13, [%r11+-64];
	add.f32 	%f3, %f12, %f13;
	bar.sync 	0;
	st.shared.f32 	[%r11], %f3;
	@%p2 bra 	$L__BB5_4;
	cvta.to.global.u64 	%rd6, %rd2;
	mul.wide.s32 	%rd7, %r3, 4;
	add.s64 	%rd8, %rd6, %rd7;
	st.global.f32 	[%rd8], %f3;
$L__BB5_4:
	ret;

}
	// .globl	_Z34inclusiveScanHillisSteele2OutBlockILi32EfEvPKT0_PS0_i
.visible .entry _Z34inclusiveScanHillisSteele2OutBlockILi32EfEvPKT0_PS0_i(
	.param .u64 .ptr .align 1 _Z34inclusiveScanHillisSteele2OutBlockILi32EfEvPKT0_PS0_i_param_0,
	.param .u64 .ptr .align 1 _Z34inclusiveScanHillisSteele2OutBlockILi32EfEvPKT0_PS0_i_param_1,
	.param .u32 _Z34inclusiveScanHillisSteele2OutBlockILi32EfEvPKT0_PS0_i_param_2
)
{
	.reg .pred 	%p<2>;
	.reg .b32 	%r<12>;
	.reg .b32 	%f<16>;
	.reg .b64 	%rd<9>;
	// demoted variable
	.shared .align 4 .b8 _ZZ34inclusiveScanHillisSteele2OutBlockILi32EfEvPKT0_PS0_iE5cache[256];
	ld.param.u64 	%rd1, [_Z34inclusiveScanHillisSteele2OutBlockILi32EfEvPKT0_PS0_i_param_0];
	ld.param.u64 	%rd2, [_Z34inclusiveScanHillisSteele2OutBlockILi32EfEvPKT0_PS0_i_param_1];
	ld.param.u32 	%r5, [_Z34inclusiveScanHillisSteele2OutBlockILi32EfEvPKT0_PS0_i_param_2];
	mov.u32 	%r1, %tid.x;
	shl.b32 	%r6, %r1, 2;
	mov.u32 	%r7, _ZZ34inclusiveScanHillisSteele2OutBlockILi32EfEvPKT0_PS0_iE5cache;
	add.s32 	%r2, %r7, %r6;
	mov.b32 	%r8, 0;
	st.shared.u32 	[%r2], %r8;
	mov.u32 	%r3, %ntid.x;
	mad.lo.s32 	%r4, %r3, %r1, %r3;
	setp.gt.s32 	%p1, %r4, %r5;
	mov.f32 	%f15, 0f00000000;
	@%p1 bra 	$L__BB6_2;
	cvta.to.global.u64 	%rd3, %rd1;
	add.s32 	%r9, %r4, -1;
	mul.wide.u32 	%rd4, %r9, 4;
	add.s64 	%rd5, %rd3, %rd4;
	ld.global.f32 	%f15, [%rd5];
$L__BB6_2:
	shl.b32 	%r10, %r3, 2;
	add.s32 	%r11, %r2, %r10;
	st.shared.f32 	[%r11], %f15;
	bar.sync 	0;
	ld.shared.f32 	%f4, [%r11+-4];
	add.f32 	%f5, %f15, %f4;
	bar.sync 	0;
	st.shared.f32 	[%r11], %f5;
	bar.sync 	0;
	ld.shared.f32 	%f6, [%r11+-8];
	add.f32 	%f7, %f5, %f6;
	bar.sync 	0;
	st.shared.f32 	[%r11], %f7;
	bar.sync 	0;
	ld.shared.f32 	%f8, [%r11+-16];
	add.f32 	%f9, %f7, %f8;
	bar.sync 	0;
	st.shared.f32 	[%r11], %f9;
	bar.sync 	0;
	ld.shared.f32 	%f10, [%r11+-32];
	add.f32 	%f11, %f9, %f10;
	bar.sync 	0;
	st.shared.f32 	[%r11], %f11;
	bar.sync 	0;
	ld.shared.f32 	%f12, [%r11+-64];
	add.f32 	%f13, %f11, %f12;
	bar.sync 	0;
	st.shared.f32 	[%r11], %f13;
	cvta.to.global.u64 	%rd6, %rd2;
	sub.f32 	%f14, %f13, %f15;
	mul.wide.u32 	%rd7, %r1, 4;
	add.s64 	%rd8, %rd6, %rd7;
	st.global.f32 	[%rd8], %f14;
	ret;

}
	// .globl	_Z31inclusiveScanHillisSteele3MergeILi32EfEvPT0_PKS0_i
.visible .entry _Z31inclusiveScanHillisSteele3MergeILi32EfEvPT0_PKS0_i(
	.param .u64 .ptr .align 1 _Z31inclusiveScanHillisSteele3MergeILi32EfEvPT0_PKS0_i_param_0,
	.param .u64 .ptr .align 1 _Z31inclusiveScanHillisSteele3MergeILi32EfEvPT0_PKS0_i_param_1,
	.param .u32 _Z31inclusiveScanHillisSteele3MergeILi32EfEvPT0_PKS0_i_param_2
)
{
	.reg .pred 	%p<3>;
	.reg .b32 	%r<7>;
	.reg .b32 	%f<5>;
	.reg .b64 	%rd<9>;
	// demoted variable
	.shared .align 4 .f32 _ZZ31inclusiveScanHillisSteele3MergeILi32EfEvPT0_PKS0_iE5toAdd;
	ld.param.u64 	%rd1, [_Z31inclusiveScanHillisSteele3MergeILi32EfEvPT0_PKS0_i_param_0];
	ld.param.u64 	%rd2, [_Z31inclusiveScanHillisSteele3MergeILi32EfEvPT0_PKS0_i_param_1];
	ld.param.u32 	%r3, [_Z31inclusiveScanHillisSteele3MergeILi32EfEvPT0_PKS0_i_param_2];
	mov.u32 	%r1, %tid.x;
	setp.ne.s32 	%p1, %r1, 0;
	@%p1 bra 	$L__BB7_2;
	cvta.to.global.u64 	%rd3, %rd2;
	mov.u32 	%r4, %ctaid.x;
	mul.wide.u32 	%rd4, %r4, 4;
	add.s64 	%rd5, %rd3, %rd4;
	ld.global.f32 	%f1, [%rd5];
	st.shared.f32 	[_ZZ31inclusiveScanHillisSteele3MergeILi32EfEvPT0_PKS0_iE5toAdd], %f1;
$L__BB7_2:
	bar.sync 	0;
	mov.u32 	%r5, %ntid.x;
	mov.u32 	%r6, %ctaid.x;
	mad.lo.s32 	%r2, %r5, %r6, %r1;
	setp.ge.s32 	%p2, %r2, %r3;
	@%p2 bra 	$L__BB7_4;
	ld.shared.f32 	%f2, [_ZZ31inclusiveScanHillisSteele3MergeILi32EfEvPT0_PKS0_iE5toAdd];
	cvta.to.global.u64 	%rd6, %rd1;
	mul.wide.s32 	%rd7, %r2, 4;
	add.s64 	%rd8, %rd6, %rd7;
	ld.global.f32 	%f3, [%rd8];
	add.f32 	%f4, %f2, %f3;
	st.global.f32 	[%rd8], %f4;
$L__BB7_4:
	ret;

}
	// .globl	_Z33inclusiveScanHillisSteele1InBlockILi64EfEvPKT0_PS0_i
.visible .entry _Z33inclusiveScanHillisSteele1InBlockILi64EfEvPKT0_PS0_i(
	.param .u64 .ptr .align 1 _Z33inclusiveScanHillisSteele1InBlockILi64EfEvPKT0_PS0_i_param_0,
	.param .u64 .ptr .align 1 _Z33inclusiveScanHillisSteele1InBlockILi64EfEvPKT0_PS0_i_param_1,
	.param .u32 _Z33inclusiveScanHillisSteele1InBlockILi64EfEvPKT0_PS0_i_param_2
)
{
	.reg .pred 	%p<3>;
	.reg .b32 	%r<12>;
	.reg .b32 	%f<17>;
	.reg .b64 	%rd<9>;
	// demoted variable
	.shared .align 4 .b8 _ZZ33inclusiveScanHillisSteele1InBlockILi64EfEvPKT0_PS0_iE5cache[512];
	ld.param.u64 	%rd1, [_Z33inclusiveScanHillisSteele1InBlockILi64EfEvPKT0_PS0_i_param_0];
	ld.param.u64 	%rd2, [_Z33inclusiveScanHillisSteele1InBlockILi64EfEvPKT0_PS0_i_param_1];
	ld.param.u32 	%r4, [_Z33inclusiveScanHillisSteele1InBlockILi64EfEvPKT0_PS0_i_param_2];
	mov.u32 	%r5, %tid.x;
	shl.b32 	%r6, %r5, 2;
	mov.u32 	%r7, _ZZ33inclusiveScanHillisSteele1InBlockILi64EfEvPKT0_PS0_iE5cache;
	add.s32 	%r1, %r7, %r6;
	mov.b32 	%r8, 0;
	st.shared.u32 	[%r1], %r8;
	mov.u32 	%r2, %ntid.x;
	mov.u32 	%r9, %ctaid.x;
	mad.lo.s32 	%r3, %r2, %r9, %r5;
	setp.ge.s32 	%p1, %r3, %r4;
	mov.f32 	%f16, 0f00000000;
	@%p1 bra 	$L__BB8_2;
	cvta.to.global.u64 	%rd3, %rd1;
	mul.wide.s32 	%rd4, %r3, 4;
	add.s64 	%rd5, %rd3, %rd4;
	ld.global.f32 	%f16, [%rd5];
$L__BB8_2:
	setp.ge.s32 	%p2, %r3, %r4;
	shl.b32 	%r10, %r2, 2;
	add.s32 	%r11, %r1, %r10;
	st.shared.f32 	[%r11], %f16;
	bar.sync 	0;
	ld.shared.f32 	%f5, [%r11+-4];
	add.f32 	%f6, %f16, %f5;
	bar.sync 	0;
	st.shared.f32 	[%r11], %f6;
	bar.sync 	0;
	ld.shared.f32 	%f7, [%r11+-8];
	add.f32 	%f8, %f6, %f7;
	bar.sync 	0;
	st.shared.f32 	[%r11], %f8;
	bar.sync 	0;
	ld.shared.f32 	%f9, [%r11+-16];
	add.f32 	%f10, %f8, %f9;
	bar.sync 	0;
	st.shared.f32 	[%r11], %f10;
	bar.sync 	0;
	ld.shared.f32 	%f11, [%r11+-32];
	add.f32 	%f12, %f10, %f11;
	bar.sync 	0;
	st.shared.f32 	[%r11], %f12;
	bar.sync 	0;
	ld.shared.f32 	%f13, [%r11+-64];
	add.f32 	%f14, %f12, %f13;
	bar.sync 	0;
	st.shared.f32 	[%r11], %f14;
	bar.sync 	0;
	ld.shared.f32 	%f15, [%r11+-128];
	add.f32 	%f3, %f14, %f15;
	bar.sync 	0;
	st.shared.f32 	[%r11], %f3;
	@%p2 bra 	$L__BB8_4;
	cvta.to.global.u64 	%rd6, %rd2;
	mul.wide.s32 	%rd7, %r3, 4;
	add.s64 	%rd8, %rd6, %rd7;
	st.global.f32 	[%rd8], %f3;
$L__BB8_4:
	ret;

}
	// .globl	_Z34inclusiveScanHillisSteele2OutBlockILi64EfEvPKT0_PS0_i
.visible .entry _Z34inclusiveScanHillisSteele2OutBlockILi64EfEvPKT0_PS0_i(
	.param .u64 .ptr .align 1 _Z34inclusiveScanHillisSteele2OutBlockILi64EfEvPKT0_PS0_i_param_0,
	.param .u64 .ptr .align 1 _Z34inclusiveScanHillisSteele2OutBlockILi64EfEvPKT0_PS0_i_param_1,
	.param .u32 _Z34inclusiveScanHillisSteele2OutBlockILi64EfEvPKT0_PS0_i_param_2
)
{
	.reg .pred 	%p<2>;
	.reg .b32 	%r<12>;
	.reg .b32 	%f<18>;
	.reg .b64 	%rd<9>;
	// demoted variable
	.shared .align 4 .b8 _ZZ34inclusiveScanHillisSteele2OutBlockILi64EfEvPKT0_PS0_iE5cache[512];
	ld.param.u64 	%rd1, [_Z34inclusiveScanHillisSteele2OutBlockILi64EfEvPKT0_PS0_i_param_0];
	ld.param.u64 	%rd2, [_Z34inclusiveScanHillisSteele2OutBlockILi64EfEvPKT0_PS0_i_param_1];
	ld.param.u32 	%r5, [_Z34inclusiveScanHillisSteele2OutBlockILi64EfEvPKT0_PS0_i_param_2];
	mov.u32 	%r1, %tid.x;
	shl.b32 	%r6, %r1, 2;
	mov.u32 	%r7, _ZZ34inclusiveScanHillisSteele2OutBlockILi64EfEvPKT0_PS0_iE5cache;
	add.s32 	%r2, %r7, %r6;
	mov.b32 	%r8, 0;
	st.shared.u32 	[%r2], %r8;
	mov.u32 	%r3, %ntid.x;
	mad.lo.s32 	%r4, %r3, %r1, %r3;
	setp.gt.s32 	%p1, %r4, %r5;
	mov.f32 	%f17, 0f00000000;
	@%p1 bra 	$L__BB9_2;
	cvta.to.global.u64 	%rd3, %rd1;
	add.s32 	%r9, %r4, -1;
	mul.wide.u32 	%rd4, %r9, 4;
	add.s64 	%rd5, %rd3, %rd4;
	ld.global.f32 	%f17, [%rd5];
$L__BB9_2:
	shl.b32 	%r10, %r3, 2;
	add.s32 	%r11, %r2, %r10;
	st.shared.f32 	[%r11], %f17;
	bar.sync 	0;
	ld.shared.f32 	%f4, [%r11+-4];
	add.f32 	%f5, %f17, %f4;
	bar.sync 	0;
	st.shared.f32 	[%r11], %f5;
	bar.sync 	0;
	ld.shared.f32 	%f6, [%r11+-8];
	add.f32 	%f7, %f5, %f6;
	bar.sync 	0;
	st.shared.f32 	[%r11], %f7;
	bar.sync 	0;
	ld.shared.f32 	%f8, [%r11+-16];
	add.f32 	%f9, %f7, %f8;
	bar.sync 	0;
	st.shared.f32 	[%r11], %f9;
	bar.sync 	0;
	ld.shared.f32 	%f10, [%r11+-32];
	add.f32 	%f11, %f9, %f10;
	bar.sync 	0;
	st.shared.f32 	[%r11], %f11;
	bar.sync 	0;
	ld.shared.f32 	%f12, [%r11+-64];
	add.f32 	%f13, %f11, %f12;
	bar.sync 	0;
	st.shared.f32 	[%r11], %f13;
	bar.sync 	0;
	ld.shared.f32 	%f14, [%r11+-128];
	add.f32 	%f15, %f13, %f14;
	bar.sync 	0;
	st.shared.f32 	[%r11], %f15;
	cvta.to.global.u64 	%rd6, %rd2;
	sub.f32 	%f16, %f15, %f17;
	mul.wide.u32 	%rd7, %r1, 4;
	add.s64 	%rd8, %rd6, %rd7;
	st.global.f32 	[%rd8], %f16;
	ret;

}
	// .globl	_Z31inclusiveScanHillisSteele3MergeILi64EfEvPT0_PKS0_i
.visible .entry _Z31inclusiveScanHillisSteele3MergeILi64EfEvPT0_PKS0_i(
	.param .u64 .ptr .align 1 _Z31inclusiveScanHillisSteele3MergeILi64EfEvPT0_PKS0_i_param_0,
	.param .u64 .ptr .align 1 _Z31inclusiveScanHillisSteele3MergeILi64EfEvPT0_PKS0_i_param_1,
	.param .u32 _Z31inclusiveScanHillisSteele3MergeILi64EfEvPT0_PKS0_i_param_2
)
{
	.reg .pred 	%p<3>;
	.reg .b32 	%r<7>;
	.reg .b32 	%f<5>;
	.reg .b64 	%rd<9>;
	// demoted variable
	.shared .align 4 .f32 _ZZ31inclusiveScanHillisSteele3MergeILi64EfEvPT0_PKS0_iE5toAdd;
	ld.param.u64 	%rd1, [_Z31inclusiveScanHillisSteele3MergeILi64EfEvPT0_PKS0_i_param_0];
	ld.param.u64 	%rd2, [_Z31inclusiveScanHillisSteele3MergeILi64EfEvPT0_PKS0_i_param_1];
	ld.param.u32 	%r3, [_Z31inclusiveScanHillisSteele3MergeILi64EfEvPT0_PKS0_i_param_2];
	mov.u32 	%r1, %tid.x;
	setp.ne.s32 	%p1, %r1, 0;
	@%p1 bra 	$L__BB10_2;
	cvta.to.global.u64 	%rd3, %rd2;
	mov.u32 	%r4, %ctaid.x;
	mul.wide.u32 	%rd4, %r4, 4;
	add.s64 	%rd5, %rd3, %rd4;
	ld.global.f32 	%f1, [%rd5];
	st.shared.f32 	[_ZZ31inclusiveScanHillisSteele3MergeILi64EfEvPT0_PKS0_iE5toAdd], %f1;
$L__BB10_2:
	bar.sync 	0;
	mov.u32 	%r5, %ntid.x;
	mov.u32 	%r6, %ctaid.x;
	mad.lo.s32 	%r2, %r5, %r6, %r1;
	setp.ge.s32 	%p2, %r2, %r3;
	@%p2 bra 	$L__BB10_4;
	ld.shared.f32 	%f2, [_ZZ31inclusiveScanHillisSteele3MergeILi64EfEvPT0_PKS0_iE5toAdd];
	cvta.to.global.u64 	%rd6, %rd1;
	mul.wide.s32 	%rd7, %r2, 4;
	add.s64 	%rd8, %rd6, %rd7;
	ld.global.f32 	%f3, [%rd8];
	add.f32 	%f4, %f2, %f3;
	st.global.f32 	[%rd8], %f4;
$L__BB10_4:
	ret;

}
	// .globl	_Z33inclusiveScanHillisSteele1InBlockILi128EfEvPKT0_PS0_i
.visible .entry _Z33inclusiveScanHillisSteele1InBlockILi128EfEvPKT0_PS0_i(
	.param .u64 .ptr .align 1 _Z33inclusiveScanHillisSteele1InBlockILi128EfEvPKT0_PS0_i_param_0,
	.param .u64 .ptr .align 1 _Z33inclusiveScanHillisSteele1InBlockILi128EfEvPKT0_PS0_i_param_1,
	.param .u32 _Z33inclusiveScanHillisSteele1InBlockILi128EfEvPKT0_PS0_i_param_2
)
{
	.reg .pred 	%p<3>;
	.reg .b32 	%r<12>;
	.reg .b32 	%f<19>;
	.reg .b64 	%rd<9>;
	// demoted variable
	.shared .align 4 .b8 _ZZ33inclusiveScanHillisSteele1InBlockILi128EfEvPKT0_PS0_iE5cache[1024];
	ld.param.u64 	%rd1, [_Z33inclusiveScanHillisSteele1InBlockILi128EfEvPKT0_PS0_i_param_0];
	ld.param.u64 	%rd2, [_Z33inclusiveScanHillisSteele1InBlockILi128EfEvPKT0_PS0_i_param_1];
	ld.param.u32 	%r4, [_Z33inclusiveScanHillisSteele1InBlockILi128EfEvPKT0_PS0_i_param_2];
	mov.u32 	%r5, %tid.x;
	shl.b32 	%r6, %r5, 2;
	mov.u32 	%r7, _ZZ33inclusiveScanHillisSteele1InBlockILi128EfEvPKT0_PS0_iE5cache;
	add.s32 	%r1, %r7, %r6;
	mov.b32 	%r8, 0;
	st.shared.u32 	[%r1], %r8;
	mov.u32 	%r2, %ntid.x;
	mov.u32 	%r9, %ctaid.x;
	mad.lo.s32 	%r3, %r2, %r9, %r5;
	setp.ge.s32 	%p1, %r3, %r4;
	mov.f32 	%f18, 0f00000000;
	@%p1 bra 	$L__BB11_2;
	cvta.to.global.u64 	%rd3, %rd1;
	mul.wide.s32 	%rd4, %r3, 4;
	add.s64 	%rd5, %rd3, %rd4;
	ld.global.f32 	%f18, [%rd5];
$L__BB11_2:
	setp.ge.s32 	%p2, %r3, %r4;
	shl.b32 	%r10, %r2, 2;
	add.s32 	%r11, %r1, %r10;
	st.shared.f32 	[%r11], %f18;
	bar.sync 	0;
	ld.shared.f32 	%f5, [%r11+-4];
	add.f32 	%f6, %f18, %f5;
	bar.sync 	0;
	st.shared.f32 	[%r11], %f6;
	bar.sync 	0;
	ld.shared.f32 	%f7, [%r11+-8];
	add.f32 	%f8, %f6, %f7;
	bar.sync 	0;
	st.shared.f32 	[%r11], %f8;
	bar.sync 	0;
	ld.shared.f32 	%f9, [%r11+-16];
	add.f32 	%f10, %f8, %f9;
	bar.sync 	0;
	st.shared.f32 	[%r11], %f10;
	bar.sync 	0;
	ld.shared.f32 	%f11, [%r11+-32];
	add.f32 	%f12, %f10, %f11;
	bar.sync 	0;
	st.shared.f32 	[%r11], %f12;
	bar.sync 	0;
	ld.shared.f32 	%f13, [%r11+-64];
	add.f32 	%f14, %f12, %f13;
	bar.sync 	0;
	st.shared.f32 	[%r11], %f14;
	bar.sync 	0;
	ld.shared.f32 	%f15, [%r11+-128];
	add.f32 	%f16, %f14, %f15;
	bar.sync 	0;
	st.shared.f32 	[%r11], %f16;
	bar.sync 	0;
	ld.shared.f32 	%f17, [%r11+-256];
	add.f32 	%f3, %f16, %f17;
	bar.sync 	0;
	st.shared.f32 	[%r11], %f3;
	@%p2 bra 	$L__BB11_4;
	cvta.to.global.u64 	%rd6, %rd2;
	mul.wide.s32 	%rd7, %r3, 4;
	add.s64 	%rd8, %rd6, %rd7;
	st.global.f32 	[%rd8], %f3;
$L__BB11_4:
	ret;

}
	// .globl	_Z34inclusiveScanHillisSteele2OutBlockILi128EfEvPKT0_PS0_i
.visible .entry _Z34inclusiveScanHillisSteele2OutBlockILi128EfEvPKT0_PS0_i(
	.param .u64 .ptr .align 1 _Z34inclusiveScanHillisSteele2OutBlockILi128EfEvPKT0_PS0_i_param_0,
	.param .u64 .ptr .align 1 _Z34inclusiveScanHillisSteele2OutBlockILi128EfEvPKT0_PS0_i_param_1,
	.param .u32 _Z34inclusiveScanHillisSteele2OutBlockILi128EfEvPKT0_PS0_i_param_2
)
{
	.reg .pred 	%p<2>;
	.reg .b32 	%r<12>;
	.reg .b32 	%f<20>;
	.reg .b64 	%rd<9>;
	// demoted variable
	.shared .align 4 .b8 _ZZ34inclusiveScanHillisSteele2OutBlockILi128EfEvPKT0_PS0_iE5cache[1024];
	ld.param.u64 	%rd1, [_Z34inclusiveScanHillisSteele2OutBlockILi128EfEvPKT0_PS0_i_param_0];
	ld.param.u64 	%rd2, [_Z34inclusiveScanHillisSteele2OutBlockILi128EfEvPKT0_PS0_i_param_1];
	ld.param.u32 	%r5, [_Z34inclusiveScanHillisSteele2OutBlockILi128EfEvPKT0_PS0_i_param_2];
	mov.u32 	%r1, %tid.x;
	shl.b32 	%r6, %r1, 2;
	mov.u32 	%r7, _ZZ34inclusiveScanHillisSteele2OutBlockILi128EfEvPKT0_PS0_iE5cache;
	add.s32 	%r2, %r7, %r6;
	mov.b32 	%r8, 0;
	st.shared.u32 	[%r2], %r8;
	mov.u32 	%r3, %ntid.x;
	mad.lo.s32 	%r4, %r3, %r1, %r3;
	setp.gt.s32 	%p1, %r4, %r5;
	mov.f32 	%f19, 0f00000000;
	@%p1 bra 	$L__BB12_2;
	cvta.to.global.u64 	%rd3, %rd1;
	add.s32 	%r9, %r4, -1;
	mul.wide.u32 	%rd4, %r9, 4;
	add.s64 	%rd5, %rd3, %rd4;
	ld.global.f32 	%f19, [%rd5];
$L__BB12_2:
	shl.b32 	%r10, %r3, 2;
	add.s32 	%r11, %r2, %r10;
	st.shared.f32 	[%r11], %f19;
	bar.sync 	0;
	ld.shared.f32 	%f4, [%r11+-4];
	add.f32 	%f5, %f19, %f4;
	bar.sync 	0;
	st.shared.f32 	[%r11], %f5;
	bar.sync 	0;
	ld.shared.f32 	%f6, [%r11+-8];
	add.f32 	%f7, %f5, %f6;
	bar.sync 	0;
	st.shared.f32 	[%r11], %f7;
	bar.sync 	0;
	ld.shared.f32 	%f8, [%r11+-16];
	add.f32 	%f9, %f7, %f8;
	bar.sync 	0;
	st.shared.f32 	[%r11], %f9;
	bar.sync 	0;
	ld.shared.f32 	%f10, [%r11+-32];
	add.f32 	%f11, %f9, %f10;
	bar.sync 	0;
	st.shared.f32 	[%r11], %f11;
	bar.sync 	0;
	ld.shared.f32 	%f12, [%r11+-64];
	add.f32 	%f13, %f11, %f12;
	bar.sync 	0;
	st.shared.f32 	[%r11], %f13;
	bar.sync 	0;
	ld.shared.f32 	%f14, [%r11+-128];
	add.f32 	%f15, %f13, %f14;
	bar.sync 	0;
	st.shared.f32 	[%r11], %f15;
	bar.sync 	0;
	ld.shared.f32 	%f16, [%r11+-256];
	add.f32 	%f17, %f15, %f16;
	bar.sync 	0;
	st.shared.f32 	[%r11], %f17;
	cvta.to.global.u64 	%rd6, %rd2;
	sub.f32 	%f18, %f17, %f19;
	mul.wide.u32 	%rd7, %r1, 4;
	add.s64 	%rd8, %rd6, %rd7;
	st.global.f32 	[%rd8], %f18;
	ret;

}
	// .globl	_Z31inclusiveScanHillisSteele3MergeILi128EfEvPT0_PKS0_i
.visible .entry _Z31inclusiveScanHillisSteele3MergeILi128EfEvPT0_PKS0_i(
	.param .u64 .ptr .align 1 _Z31inclusiveScanHillisSteele3MergeILi128EfEvPT0_PKS0_i_param_0,
	.param .u64 .ptr .align 1 _Z31inclusiveScanHillisSteele3MergeILi128EfEvPT0_PKS0_i_param_1,
	.param .u32 _Z31inclusiveScanHillisSteele3MergeILi128EfEvPT0_PKS0_i_param_2
)
{
	.reg .pred 	%p<3>;
	.reg .b32 	%r<7>;
	.reg .b32 	%f<5>;
	.reg .b64 	%rd<9>;
	// demoted variable
	.shared .align 4 .f32 _ZZ31inclusiveScanHillisSteele3MergeILi128EfEvPT0_PKS0_iE5toAdd;
	ld.param.u64 	%rd1, [_Z31inclusiveScanHillisSteele3MergeILi128EfEvPT0_PKS0_i_param_0];
	ld.param.u64 	%rd2, [_Z31inclusiveScanHillisSteele3MergeILi128EfEvPT0_PKS0_i_param_1];
	ld.param.u32 	%r3, [_Z31inclusiveScanHillisSteele3MergeILi128EfEvPT0_PKS0_i_param_2];
	mov.u32 	%r1, %tid.x;
	setp.ne.s32 	%p1, %r1, 0;
	@%p1 bra 	$L__BB13_2;
	cvta.to.global.u64 	%rd3, %rd2;
	mov.u32 	%r4, %ctaid.x;
	mul.wide.u32 	%rd4, %r4, 4;
	add.s64 	%rd5, %rd3, %rd4;
	ld.global.f32 	%f1, [%rd5];
	st.shared.f32 	[_ZZ31inclusiveScanHillisSteele3MergeILi128EfEvPT0_PKS0_iE5toAdd], %f1;
$L__BB13_2:
	bar.sync 	0;
	mov.u32 	%r5, %ntid.x;
	mov.u32 	%r6, %ctaid.x;
	mad.lo.s32 	%r2, %r5, %r6, %r1;
	setp.ge.s32 	%p2, %r2, %r3;
	@%p2 bra 	$L__BB13_4;
	ld.shared.f32 	%f2, [_ZZ31inclusiveScanHillisSteele3MergeILi128EfEvPT0_PKS0_iE5toAdd];
	cvta.to.global.u64 	%rd6, %rd1;
	mul.wide.s32 	%rd7, %r2, 4;
	add.s64 	%rd8, %rd6, %rd7;
	ld.global.f32 	%f3, [%rd8];
	add.f32 	%f4, %f2, %f3;
	st.global.f32 	[%rd8], %f4;
$L__BB13_4:
	ret;

}
	// .globl	_Z33inclusiveScanHillisSteele1InBlockILi512EfEvPKT0_PS0_i
.visible .entry _Z33inclusiveScanHillisSteele1InBlockILi512EfEvPKT0_PS0_i(
	.param .u64 .ptr .align 1 _Z33inclusiveScanHillisSteele1InBlockILi512EfEvPKT0_PS0_i_param_0,
	.param .u64 .ptr .align 1 _Z33inclusiveScanHillisSteele1InBlockILi512EfEvPKT0_PS0_i_param_1,
	.param .u32 _Z33inclusiveScanHillisSteele1InBlockILi512EfEvPKT0_PS0_i_param_2
)
{
	.reg .pred 	%p<3>;
	.reg .b32 	%r<12>;
	.reg .b32 	%f<23>;
	.reg .b64 	%rd<9>;
	// demoted variable
	.shared .align 4 .b8 _ZZ33inclusiveScanHillisSteele1InBlockILi512EfEvPKT0_PS0_iE5cache[4096];
	ld.param.u64 	%rd1, [_Z33inclusiveScanHillisSteele1InBlockILi512EfEvPKT0_PS0_i_param_0];
	ld.param.u64 	%rd2, [_Z33inclusiveScanHillisSteele1InBlockILi512EfEvPKT0_PS0_i_param_1];
	ld.param.u32 	%r4, [_Z33inclusiveScanHillisSteele1InBlockILi512EfEvPKT0_PS0_i_param_2];
	mov.u32 	%r5, %tid.x;
	shl.b32 	%r6, %r5, 2;
	mov.u32 	%r7, _ZZ33inclusiveScanHillisSteele1InBlockILi512EfEvPKT0_PS0_iE5cache;
	add.s32 	%r1, %r7, %r6;
	mov.b32 	%r8, 0;
	st.shared.u32 	[%r1], %r8;
	mov.u32 	%r2, %ntid.x;
	mov.u32 	%r9, %ctaid.x;
	mad.lo.s32 	%r3, %r2, %r9, %r5;
	setp.ge.s32 	%p1, %r3, %r4;
	mov.f32 	%f22, 0f00000000;
	@%p1 bra 	$L__BB14_2;
	cvta.to.global.u64 	%rd3, %rd1;
	mul.wide.s32 	%rd4, %r3, 4;
	add.s64 	%rd5, %rd3, %rd4;
	ld.global.f32 	%f22, [%rd5];
$L__BB14_2:
	setp.ge.s32 	%p2, %r3, %r4;
	shl.b32 	%r10, %r2, 2;
	add.s32 	%r11, %r1, %r10;
	st.shared.f32 	[%r11], %f22;
	bar.sync 	0;
	ld.shared.f32 	%f5, [%r11+-4];
	add.f32 	%f6, %f22, %f5;
	bar.sync 	0;
	st.shared.f32 	[%r11], %f6;
	bar.sync 	0;
	ld.shared.f32 	%f7, [%r11+-8];
	add.f32 	%f8, %f6, %f7;
	bar.sync 	0;
	st.shared.f32 	[%r11], %f8;
	bar.sync 	0;
	ld.shared.f32 	%f9, [%r11+-16];
	add.f32 	%f10, %f8, %f9;
	bar.sync 	0;
	st.shared.f32 	[%r11], %f10;
	bar.sync 	0;
	ld.shared.f32 	%f11, [%r11+-32];
	add.f32 	%f12, %f10, %f11;
	bar.sync 	0;
	st.shared.f32 	[%r11], %f12;
	bar.sync 	0;
	ld.shared.f32 	%f13, [%r11+-64];
	add.f32 	%f14, %f12, %f13;
	bar.sync 	0;
	st.shared.f32 	[%r11], %f14;
	bar.sync 	0;
	ld.shared.f32 	%f15, [%r11+-128];
	add.f32 	%f16, %f14, %f15;
	bar.sync 	0;
	st.shared.f32 	[%r11], %f16;
	bar.sync 	0;
	ld.shared.f32 	%f17, [%r11+-256];
	add.f32 	%f18, %f16, %f17;
	bar.sync 	0;
	st.shared.f32 	[%r11], %f18;
	bar.sync 	0;
	ld.shared.f32 	%f19, [%r11+-512];
	add.f32 	%f20, %f18, %f19;
	bar.sync 	0;
	st.shared.f32 	[%r11], %f20;
	bar.sync 	0;
	ld.shared.f32 	%f21, [%r11+-1024];
	add.f32 	%f3, %f20, %f21;
	bar.sync 	0;
	st.shared.f32 	[%r11], %f3;
	@%p2 bra 	$L__BB14_4;
	cvta.to.global.u64 	%rd6, %rd2;
	mul.wide.s32 	%rd7, %r3, 4;
	add.s64 	%rd8, %rd6, %rd7;
	st.global.f32 	[%rd8], %f3;
$L__BB14_4:
	ret;

}
	// .globl	_Z34inclusiveScanHillisSteele2OutBlockILi512EfEvPKT0_PS0_i
.visible .entry _Z34inclusiveScanHillisSteele2OutBlockILi512EfEvPKT0_PS0_i(
	.param .u64 .ptr .align 1 _Z34inclusiveScanHillisSteele2OutBlockILi512EfEvPKT0_PS0_i_param_0,
	.param .u64 .ptr .align 1 _Z34inclusiveScanHillisSteele2OutBlockILi512EfEvPKT0_PS0_i_param_1,
	.param .u32 _Z34inclusiveScanHillisSteele2OutBlockILi512EfEvPKT0_PS0_i_param_2
)
{
	.reg .pred 	%p<2>;
	.reg .b32 	%r<12>;
	.reg .b32 	%f<24>;
	.reg .b64 	%rd<9>;
	// demoted variable
	.shared .align 4 .b8 _ZZ34inclusiveScanHillisSteele2OutBlockILi512EfEvPKT0_PS0_iE5cache[4096];
	ld.param.u64 	%rd1, [_Z34inclusiveScanHillisSteele2OutBlockILi512EfEvPKT0_PS0_i_param_0];
	ld.param.u64 	%rd2, [_Z34inclusiveScanHillisSteele2OutBlockILi512EfEvPKT0_PS0_i_param_1];
	ld.param.u32 	%r5, [_Z34inclusiveScanHillisSteele2OutBlockILi512EfEvPKT0_PS0_i_param_2];
	mov.u32 	%r1, %tid.x;
	shl.b32 	%r6, %r1, 2;
	mov.u32 	%r7, _ZZ34inclusiveScanHillisSteele2OutBlockILi512EfEvPKT0_PS0_iE5cache;
	add.s32 	%r2, %r7, %r6;
	mov.b32 	%r8, 0;
	st.shared.u32 	[%r2], %r8;
	mov.u32 	%r3, %ntid.x;
	mad.lo.s32 	%r4, %r3, %r1, %r3;
	setp.gt.s32 	%p1, %r4, %r5;
	mov.f32 	%f23, 0f00000000;
	@%p1 bra 	$L__BB15_2;
	cvta.to.global.u64 	%rd3, %rd1;
	add.s32 	%r9, %r4, -1;
	mul.wide.u32 	%rd4, %r9, 4;
	add.s64 	%rd5, %rd3, %rd4;
	ld.global.f32 	%f23, [%rd5];
$L__BB15_2:
	shl.b32 	%r10, %r3, 2;
	add.s32 	%r11, %r2, %r10;
	st.shared.f32 	[%r11], %f23;
	bar.sync 	0;
	ld.shared.f32 	%f4, [%r11+-4];
	add.f32 	%f5, %f23, %f4;
	bar.sync 	0;
	st.shared.f32 	[%r11], %f5;
	bar.sync 	0;
	ld.shared.f32 	%f6, [%r11+-8];
	add.f32 	%f7, %f5, %f6;
	bar.sync 	0;
	st.shared.f32 	[%r11], %f7;
	bar.sync 	0;
	ld.shared.f32 	%f8, [%r11+-16];
	add.f32 	%f9, %f7, %f8;
	bar.sync 	0;
	st.shared.f32 	[%r11], %f9;
	bar.sync 	0;
	ld.shared.f32 	%f10, [%r11+-32];
	add.f32 	%f11, %f9, %f10;
	bar.sync 	0;
	st.shared.f32 	[%r11], %f11;
	bar.sync 	0;
	ld.shared.f32 	%f12, [%r11+-64];
	add.f32 	%f13, %f11, %f12;
	bar.sync 	0;
	st.shared.f32 	[%r11], %f13;
	bar.sync 	0;
	ld.shared.f32 	%f14, [%r11+-128];
	add.f32 	%f15, %f13, %f14;
	bar.sync 	0;
	st.shared.f32 	[%r11], %f15;
	bar.sync 	0;
	ld.shared.f32 	%f16, [%r11+-256];
	add.f32 	%f17, %f15, %f16;
	bar.sync 	0;
	st.shared.f32 	[%r11], %f17;
	bar.sync 	0;
	ld.shared.f32 	%f18, [%r11+-512];
	add.f32 	%f19, %f17, %f18;
	bar.sync 	0;
	st.shared.f32 	[%r11], %f19;
	bar.sync 	0;
	ld.shared.f32 	%f20, [%r11+-1024];
	add.f32 	%f21, %f19, %f20;
	bar.sync 	0;
	st.shared.f32 	[%r11], %f21;
	cvta.to.global.u64 	%rd6, %rd2;
	sub.f32 	%f22, %f21, %f23;
	mul.wide.u32 	%rd7, %r1, 4;
	add.s64 	%rd8, %rd6, %rd7;
	st.global.f32 	[%rd8], %f22;
	ret;

}
	// .globl	_Z31inclusiveScanHillisSteele3MergeILi512EfEvPT0_PKS0_i
.visible .entry _Z31inclusiveScanHillisSteele3MergeILi512EfEvPT0_PKS0_i(
	.param .u64 .ptr .align 1 _Z31inclusiveScanHillisSteele3MergeILi512EfEvPT0_PKS0_i_param_0,
	.param .u64 .ptr .align 1 _Z31inclusiveScanHillisSteele3MergeILi512EfEvPT0_PKS0_i_param_1,
	.param .u32 _Z31inclusiveScanHillisSteele3MergeILi512EfEvPT0_PKS0_i_param_2
)
{
	.reg .pred 	%p<3>;
	.reg .b32 	%r<7>;
	.reg .b32 	%f<5>;
	.reg .b64 	%rd<9>;
	// demoted variable
	.shared .align 4 .f32 _ZZ31inclusiveScanHillisSteele3MergeILi512EfEvPT0_PKS0_iE5toAdd;
	ld.param.u64 	%rd1, [_Z31inclusiveScanHillisSteele3MergeILi512EfEvPT0_PKS0_i_param_0];
	ld.param.u64 	%rd2, [_Z31inclusiveScanHillisSteele3MergeILi512EfEvPT0_PKS0_i_param_1];
	ld.param.u32 	%r3, [_Z31inclusiveScanHillisSteele3MergeILi512EfEvPT0_PKS0_i_param_2];
	mov.u32 	%r1, %tid.x;
	setp.ne.s32 	%p1, %r1, 0;
	@%p1 bra 	$L__BB16_2;
	cvta.to.global.u64 	%rd3, %rd2;
	mov.u32 	%r4, %ctaid.x;
	mul.wide.u32 	%rd4, %r4, 4;
	add.s64 	%rd5, %rd3, %rd4;
	ld.global.f32 	%f1, [%rd5];
	st.shared.f32 	[_ZZ31inclusiveScanHillisSteele3MergeILi512EfEvPT0_PKS0_iE5toAdd], %f1;
$L__BB16_2:
	bar.sync 	0;
	mov.u32 	%r5, %ntid.x;
	mov.u32 	%r6, %ctaid.x;
	mad.lo.s32 	%r2, %r5, %r6, %r1;
	setp.ge.s32 	%p2, %r2, %r3;
	@%p2 bra 	$L__BB16_4;
	ld.shared.f32 	%f2, [_ZZ31inclusiveScanHillisSteele3MergeILi512EfEvPT0_PKS0_iE5toAdd];
	cvta.to.global.u64 	%rd6, %rd1;
	mul.wide.s32 	%rd7, %r2, 4;
	add.s64 	%rd8, %rd6, %rd7;
	ld.global.f32 	%f3, [%rd8];
	add.f32 	%f4, %f2, %f3;
	st.global.f32 	[%rd8], %f4;
$L__BB16_4:
	ret;

}
	// .globl	_Z33inclusiveScanHillisSteele1InBlockILi1024EfEvPKT0_PS0_i
.visible .entry _Z33inclusiveScanHillisSteele1InBlockILi1024EfEvPKT0_PS0_i(
	.param .u64 .ptr .align 1 _Z33inclusiveScanHillisSteele1InBlockILi1024EfEvPKT0_PS0_i_param_0,
	.param .u64 .ptr .align 1 _Z33inclusiveScanHillisSteele1InBlockILi1024EfEvPKT0_PS0_i_param_1,
	.param .u32 _Z33inclusiveScanHillisSteele1InBlockILi1024EfEvPKT0_PS0_i_param_2
)
{
	.reg .pred 	%p<3>;
	.reg .b32 	%r<12>;
	.reg .b32 	%f<25>;
	.reg .b64 	%rd<9>;
	// demoted variable
	.shared .align 4 .b8 _ZZ33inclusiveScanHillisSteele1InBlockILi1024EfEvPKT0_PS0_iE5cache[8192];
	ld.param.u64 	%rd1, [_Z33inclusiveScanHillisSteele1InBlockILi1024EfEvPKT0_PS0_i_param_0];
	ld.param.u64 	%rd2, [_Z33inclusiveScanHillisSteele1InBlockILi1024EfEvPKT0_PS0_i_param_1];
	ld.param.u32 	%r4, [_Z33inclusiveScanHillisSteele1InBlockILi1024EfEvPKT0_PS0_i_param_2];
	mov.u32 	%r5, %tid.x;
	shl.b32 	%r6, %r5, 2;
	mov.u32 	%r7, _ZZ33inclusiveScanHillisSteele1InBlockILi1024EfEvPKT0_PS0_iE5cache;
	add.s32 	%r1, %r7, %r6;
	mov.b32 	%r8, 0;
	st.shared.u32 	[%r1], %r8;
	mov.u32 	%r2, %ntid.x;
	mov.u32 	%r9, %ctaid.x;
	mad.lo.s32 	%r3, %r2, %r9, %r5;
	setp.ge.s32 	%p1, %r3, %r4;
	mov.f32 	%f24, 0f00000000;
	@%p1 bra 	$L__BB17_2;
	cvta.to.global.u64 	%rd3, %rd1;
	mul.wide.s32 	%rd4, %r3, 4;
	add.s64 	%rd5, %rd3, %rd4;
	ld.global.f32 	%f24, [%rd5];
$L__BB17_2:
	setp.ge.s32 	%p2, %r3, %r4;
	shl.b32 	%r10, %r2, 2;
	add.s32 	%r11, %r1, %r10;
	st.shared.f32 	[%r11], %f24;
	bar.sync 	0;
	ld.shared.f32 	%f5, [%r11+-4];
	add.f32 	%f6, %f24, %f5;
	bar.sync 	0;
	st.shared.f32 	[%r11], %f6;
	bar.sync 	0;
	ld.shared.f32 	%f7, [%r11+-8];
	add.f32 	%f8, %f6, %f7;
	bar.sync 	0;
	st.shared.f32 	[%r11], %f8;
	bar.sync 	0;
	ld.shared.f32 	%f9, [%r11+-16];
	add.f32 	%f10, %f8, %f9;
	bar.sync 	0;
	st.shared.f32 	[%r11], %f10;
	bar.sync 	0;
	ld.shared.f32 	%f11, [%r11+-32];
	add.f32 	%f12, %f10, %f11;
	bar.sync 	0;
	st.shared.f32 	[%r11], %f12;
	bar.sync 	0;
	ld.shared.f32 	%f13, [%r11+-64];
	add.f32 	%f14, %f12, %f13;
	bar.sync 	0;
	st.shared.f32 	[%r11], %f14;
	bar.sync 	0;
	ld.shared.f32 	%f15, [%r11+-128];
	add.f32 	%f16, %f14, %f15;
	bar.sync 	0;
	st.shared.f32 	[%r11], %f16;
	bar.sync 	0;
	ld.shared.f32 	%f17, [%r11+-256];
	add.f32 	%f18, %f16, %f17;
	bar.sync 	0;
	st.shared.f32 	[%r11], %f18;
	bar.sync 	0;
	ld.shared.f32 	%f19, [%r11+-512];
	add.f32 	%f20, %f18, %f19;
	bar.sync 	0;
	st.shared.f32 	[%r11], %f20;
	bar.sync 	0;
	ld.shared.f32 	%f21, [%r11+-1024];
	add.f32 	%f22, %f20, %f21;
	bar.sync 	0;
	st.shared.f32 	[%r11], %f22;
	bar.sync 	0;
	ld.shared.f32 	%f23, [%r11+-2048];
	add.f32 	%f3, %f22, %f23;
	bar.sync 	0;
	st.shared.f32 	[%r11], %f3;
	@%p2 bra 	$L__BB17_4;
	cvta.to.global.u64 	%rd6, %rd2;
	mul.wide.s32 	%rd7, %r3, 4;
	add.s64 	%rd8, %rd6, %rd7;
	st.global.f32 	[%rd8], %f3;
$L__BB17_4:
	ret;

}
	// .globl	_Z34inclusiveScanHillisSteele2OutBlockILi1024EfEvPKT0_PS0_i
.visible .entry _Z34inclusiveScanHillisSteele2OutBlockILi1024EfEvPKT0_PS0_i(
	.param .u64 .ptr .align 1 _Z34inclusiveScanHillisSteele2OutBlockILi1024EfEvPKT0_PS0_i_param_0,
	.param .u64 .ptr .align 1 _Z34inclusiveScanHillisSteele2OutBlockILi1024EfEvPKT0_PS0_i_param_1,
	.param .u32 _Z34inclusiveScanHillisSteele2OutBlockILi1024EfEvPKT0_PS0_i_param_2
)
{
	.reg .pred 	%p<2>;
	.reg .b32 	%r<12>;
	.reg .b32 	%f<26>;
	.reg .b64 	%rd<9>;
	// demoted variable
	.shared .align 4 .b8 _ZZ34inclusiveScanHillisSteele2OutBlockILi1024EfEvPKT0_PS0_iE5cache[8192];
	ld.param.u64 	%rd1, [_Z34inclusiveScanHillisSteele2OutBlockILi1024EfEvPKT0_PS0_i_param_0];
	ld.param.u64 	%rd2, [_Z34inclusiveScanHillisSteele2OutBlockILi1024EfEvPKT0_PS0_i_param_1];
	ld.param.u32 	%r5, [_Z34inclusiveScanHillisSteele2OutBlockILi1024EfEvPKT0_PS0_i_param_2];
	mov.u32 	%r1, %tid.x;
	shl.b32 	%r6, %r1, 2;
	mov.u32 	%r7, _ZZ34inclusiveScanHillisSteele2OutBlockILi1024EfEvPKT0_PS0_iE5cache;
	add.s32 	%r2, %r7, %r6;
	mov.b32 	%r8, 0;
	st.shared.u32 	[%r2], %r8;
	mov.u32 	%r3, %ntid.x;
	mad.lo.s32 	%r4, %r3, %r1, %r3;
	setp.gt.s32 	%p1, %r4, %r5;
	mov.f32 	%f25, 0f00000000;
	@%p1 bra 	$L__BB18_2;
	cvta.to.global.u64 	%rd3, %rd1;
	add.s32 	%r9, %r4, -1;
	mul.wide.u32 	%rd4, %r9, 4;
	add.s64 	%rd5, %rd3, %rd4;
	ld.global.f32 	%f25, [%rd5];
$L__BB18_2:
	shl.b32 	%r10, %r3, 2;
	add.s32 	%r11, %r2, %r10;
	st.shared.f32 	[%r11], %f25;
	bar.sync 	0;
	ld.shared.f32 	%f4, [%r11+-4];
	add.f32 	%f5, %f25, %f4;
	bar.sync 	0;
	st.shared.f32 	[%r11], %f5;
	bar.sync 	0;
	ld.shared.f32 	%f6, [%r11+-8];
	add.f32 	%f7, %f5, %f6;
	bar.sync 	0;
	st.shared.f32 	[%r11], %f7;
	bar.sync 	0;
	ld.shared.f32 	%f8, [%r11+-16];
	add.f32 	%f9, %f7, %f8;
	bar.sync 	0;
	st.shared.f32 	[%r11], %f9;
	bar.sync 	0;
	ld.shared.f32 	%f10, [%r11+-32];
	add.f32 	%f11, %f9, %f10;
	bar.sync 	0;
	st.shared.f32 	[%r11], %f11;
	bar.sync 	0;
	ld.shared.f32 	%f12, [%r11+-64];
	add.f32 	%f13, %f11, %f12;
	bar.sync 	0;
	st.shared.f32 	[%r11], %f13;
	bar.sync 	0;
	ld.shared.f32 	%f14, [%r11+-128];
	add.f32 	%f15, %f13, %f14;
	bar.sync 	0;
	st.shared.f32 	[%r11], %f15;
	bar.sync 	0;
	ld.shared.f32 	%f16, [%r11+-256];
	add.f32 	%f17, %f15, %f16;
	bar.sync 	0;
	st.shared.f32 	[%r11], %f17;
	bar.sync 	0;
	ld.shared.f32 	%f18, [%r11+-512];
	add.f32 	%f19, %f17, %f18;
	bar.sync 	0;
	st.shared.f32 	[%r11], %f19;
	bar.sync 	0;
	ld.shared.f32 	%f20, [%r11+-1024];
	add.f32 	%f21, %f19, %f20;
	bar.sync 	0;
	st.shared.f32 	[%r11], %f21;
	bar.sync 	0;
	ld.shared.f32 	%f22, [%r11+-2048];
	add.f32 	%f23, %f21, %f22;
	bar.sync 	0;
	st.shared.f32 	[%r11], %f23;
	cvta.to.global.u64 	%rd6, %rd2;
	sub.f32 	%f24, %f23, %f25;
	mul.wide.u32 	%rd7, %r1, 4;
	add.s64 	%rd8, %rd6, %rd7;
	st.global.f32 	[%rd8], %f24;
	ret;

}
	// .globl	_Z31inclusiveScanHillisSteele3MergeILi1024EfEvPT0_PKS0_i
.visible .entry _Z31inclusiveScanHillisSteele3MergeILi1024EfEvPT0_PKS0_i(
	.param .u64 .ptr .align 1 _Z31inclusiveScanHillisSteele3MergeILi1024EfEvPT0_PKS0_i_param_0,
	.param .u64 .ptr .align 1 _Z31inclusiveScanHillisSteele3MergeILi1024EfEvPT0_PKS0_i_param_1,
	.param .u32 _Z31inclusiveScanHillisSteele3MergeILi1024EfEvPT0_PKS0_i_param_2
)
{
	.reg .pred 	%p<3>;
	.reg .b32 	%r<7>;
	.reg .b32 	%f<5>;
	.reg .b64 	%rd<9>;
	// demoted variable
	.shared .align 4 .f32 _ZZ31inclusiveScanHillisSteele3MergeILi1024EfEvPT0_PKS0_iE5toAdd;
	ld.param.u64 	%rd1, [_Z31inclusiveScanHillisSteele3MergeILi1024EfEvPT0_PKS0_i_param_0];
	ld.param.u64 	%rd2, [_Z31inclusiveScanHillisSteele3MergeILi1024EfEvPT0_PKS0_i_param_1];
	ld.param.u32 	%r3, [_Z31inclusiveScanHillisSteele3MergeILi1024EfEvPT0_PKS0_i_param_2];
	mov.u32 	%r1, %tid.x;
	setp.ne.s32 	%p1, %r1, 0;
	@%p1 bra 	$L__BB19_2;
	cvta.to.global.u64 	%rd3, %rd2;
	mov.u32 	%r4, %ctaid.x;
	mul.wide.u32 	%rd4, %r4, 4;
	add.s64 	%rd5, %rd3, %rd4;
	ld.global.f32 	%f1, [%rd5];
	st.shared.f32 	[_ZZ31inclusiveScanHillisSteele3MergeILi1024EfEvPT0_PKS0_iE5toAdd], %f1;
$L__BB19_2:
	bar.sync 	0;
	mov.u32 	%r5, %ntid.x;
	mov.u32 	%r6, %ctaid.x;
	mad.lo.s32 	%r2, %r5, %r6, %r1;
	setp.ge.s32 	%p2, %r2, %r3;
	@%p2 bra 	$L__BB19_4;
	ld.shared.f32 	%f2, [_ZZ31inclusiveScanHillisSteele3MergeILi1024EfEvPT0_PKS0_iE5toAdd];
	cvta.to.global.u64 	%rd6, %rd1;
	mul.wide.s32 	%rd7, %r2, 4;
	add.s64 	%rd8, %rd6, %rd7;
	ld.global.f32 	%f3, [%rd8];
	add.f32 	%f4, %f2, %f3;
	st.global.f32 	[%rd8], %f4;
$L__BB19_4:
	ret;

}
	// .globl	_Z29exclusiveScanBlelloch1InBlockILi32EfEvPKT0_PS0_i
.visible .entry _Z29exclusiveScanBlelloch1InBlockILi32EfEvPKT0_PS0_i(
	.param .u64 .ptr .align 1 _Z29exclusiveScanBlelloch1InBlockILi32EfEvPKT0_PS0_i_param_0,
	.param .u64 .ptr .align 1 _Z29exclusiveScanBlelloch1InBlockILi32EfEvPKT0_PS0_i_param_1,
	.param .u32 _Z29exclusiveScanBlelloch1InBlockILi32EfEvPKT0_PS0_i_param_2
)
{
	.reg .pred 	%p<13>;
	.reg .b32 	%r<31>;
	.reg .b32 	%f<35>;
	.reg .b64 	%rd<9>;
	// demoted variable
	.shared .align 4 .b8 _ZZ29exclusiveScanBlelloch1InBlockILi32EfEvPKT0_PS0_iE5cache[128];
	ld.param.u64 	%rd1, [_Z29exclusiveScanBlelloch1InBlockILi32EfEvPKT0_PS0_i_param_0];
	ld.param.u64 	%rd2, [_Z29exclusiveScanBlelloch1InBlockILi32EfEvPKT0_PS0_i_param_1];
	ld.param.u32 	%r6, [_Z29exclusiveScanBlelloch1InBlockILi32EfEvPKT0_PS0_i_param_2];
	mov.u32 	%r7, %ntid.x;
	mov.u32 	%r8, %ctaid.x;
	mov.u32 	%r1, %tid.x;
	mad.lo.s32 	%r2, %r7, %r8, %r1;
	setp.ge.s32 	%p1, %r2, %r6;
	mov.f32 	%f34, 0f00000000;
	@%p1 bra 	$L__BB20_2;
	cvta.to.global.u64 	%rd3, %rd1;
	mul.wide.s32 	%rd4, %r2, 4;
	add.s64 	%rd5, %rd3, %rd4;
	ld.global.f32 	%f34, [%rd5];
$L__BB20_2:
	shl.b32 	%r9, %r1, 2;
	mov.u32 	%r10, _ZZ29exclusiveScanBlelloch1InBlockILi32EfEvPKT0_PS0_iE5cache;
	add.s32 	%r3, %r10, %r9;
	st.shared.f32 	[%r3], %f34;
	bar.sync 	0;
	shl.b32 	%r11, %r1, 1;
	add.s32 	%r4, %r11, 2;
	setp.gt.u32 	%p2, %r1, 15;
	add.s32 	%r5, %r3, %r9;
	@%p2 bra 	$L__BB20_4;
	ld.shared.f32 	%f4, [%r5];
	ld.shared.f32 	%f5, [%r5+4];
	add.f32 	%f6, %f4, %f5;
	st.shared.f32 	[%r5+4], %f6;
$L__BB20_4:
	bar.sync 	0;
	setp.gt.u32 	%p3, %r1, 7;
	@%p3 bra 	$L__BB20_6;
	shl.b32 	%r12, %r4, 3;
	add.s32 	%r14, %r10, %r12;
	ld.shared.f32 	%f7, [%r14+-12];
	ld.shared.f32 	%f8, [%r14+-4];
	add.f32 	%f9, %f7, %f8;
	st.shared.f32 	[%r14+-4], %f9;
$L__BB20_6:
	bar.sync 	0;
	setp.gt.u32 	%p4, %r1, 3;
	@%p4 bra 	$L__BB20_8;
	shl.b32 	%r15, %r4, 4;
	add.s32 	%r17, %r10, %r15;
	ld.shared.f32 	%f10, [%r17+-20];
	ld.shared.f32 	%f11, [%r17+-4];
	add.f32 	%f12, %f10, %f11;
	st.shared.f32 	[%r17+-4], %f12;
$L__BB20_8:
	bar.sync 	0;
	setp.gt.u32 	%p5, %r1, 1;
	@%p5 bra 	$L__BB20_10;
	shl.b32 	%r18, %r4, 5;
	add.s32 	%r20, %r10, %r18;
	ld.shared.f32 	%f13, [%r20+-36];
	ld.shared.f32 	%f14, [%r20+-4];
	add.f32 	%f15, %f13, %f14;
	st.shared.f32 	[%r20+-4], %f15;
$L__BB20_10:
	bar.sync 	0;
	setp.ne.s32 	%p6, %r1, 0;
	@%p6 bra 	$L__BB20_12;
	ld.shared.f32 	%f16, [_ZZ29exclusiveScanBlelloch1InBlockILi32EfEvPKT0_PS0_iE5cache+60];
	ld.shared.f32 	%f17, [_ZZ29exclusiveScanBlelloch1InBlockILi32EfEvPKT0_PS0_iE5cache+124];
	add.f32 	%f18, %f16, %f17;
	st.shared.f32 	[_ZZ29exclusiveScanBlelloch1InBlockILi32EfEvPKT0_PS0_iE5cache+124], %f18;
$L__BB20_12:
	setp.ne.s32 	%p7, %r1, 0;
	bar.sync 	0;
	@%p7 bra 	$L__BB20_14;
	ld.shared.f32 	%f19, [_ZZ29exclusiveScanBlelloch1InBlockILi32EfEvPKT0_PS0_iE5cache+60];
	add.f32 	%f20, %f19, 0f00000000;
	st.shared.f32 	[_ZZ29exclusiveScanBlelloch1InBlockILi32EfEvPKT0_PS0_iE5cache+124], %f20;
	mov.b32 	%r21, 0;
	st.shared.u32 	[_ZZ29exclusiveScanBlelloch1InBlockILi32EfEvPKT0_PS0_iE5cache+60], %r21;
$L__BB20_14:
	setp.gt.u32 	%p8, %r1, 1;
	bar.sync 	0;
	@%p8 bra 	$L__BB20_16;
	shl.b32 	%r22, %r4, 5;
	add.s32 	%r24, %r10, %r22;
	ld.shared.f32 	%f21, [%r24+-36];
	ld.shared.f32 	%f22, [%r24+-4];
	add.f32 	%f23, %f21, %f22;
	st.shared.f32 	[%r24+-4], %f23;
	st.shared.f32 	[%r24+-36], %f22;
$L__BB20_16:
	setp.gt.u32 	%p9, %r1, 3;
	bar.sync 	0;
	@%p9 bra 	$L__BB20_18;
	shl.b32 	%r25, %r4, 4;
	add.s32 	%r27, %r10, %r25;
	ld.shared.f32 	%f24, [%r27+-20];
	ld.shared.f32 	%f25, [%r27+-4];
	add.f32 	%f26, %f24, %f25;
	st.shared.f32 	[%r27+-4], %f26;
	st.shared.f32 	[%r27+-20], %f25;
$L__BB20_18:
	setp.gt.u32 	%p10, %r1, 7;
	bar.sync 	0;
	@%p10 bra 	$L__BB20_20;
	shl.b32 	%r28, %r4, 3;
	add.s32 	%r30, %r10, %r28;
	ld.shared.f32 	%f27, [%r30+-12];
	ld.shared.f32 	%f28, [%r30+-4];
	add.f32 	%f29, %f27, %f28;
	st.shared.f32 	[%r30+-4], %f29;
	st.shared.f32 	[%r30+-12], %f28;
$L__BB20_20:
	setp.gt.u32 	%p11, %r1, 15;
	bar.sync 	0;
	@%p11 bra 	$L__BB20_22;
	ld.shared.f32 	%f30, [%r5];
	ld.shared.f32 	%f31, [%r5+4];
	add.f32 	%f32, %f30, %f31;
	st.shared.f32 	[%r5+4], %f32;
	st.shared.f32 	[%r5], %f31;
$L__BB20_22:
	setp.ge.s32 	%p12, %r2, %r6;
	bar.sync 	0;
	@%p12 bra 	$L__BB20_24;
	ld.shared.f32 	%f33, [%r3];
	cvta.to.global.u64 	%rd6, %rd2;
	mul.wide.s32 	%rd7, %r2, 4;
	add.s64 	%rd8, %rd6, %rd7;
	st.global.f32 	[%rd8], %f33;
$L__BB20_24:
	ret;

}
	// .globl	_Z30exclusiveScanBlelloch2OutBlockILi32EfEvPKT0_S2_PS0_i
.visible .entry _Z30exclusiveScanBlelloch2OutBlockILi32EfEvPKT0_S2_PS0_i(
	.param .u64 .ptr .align 1 _Z30exclusiveScanBlelloch2OutBlockILi32EfEvPKT0_S2_PS0_i_param_0,
	.param .u64 .ptr .align 1 _Z30exclusiveScanBlelloch2OutBlockILi32EfEvPKT0_S2_PS0_i_param_1,
	.param .u64 .ptr .align 1 _Z30exclusiveScanBlelloch2OutBlockILi32EfEvPKT0_S2_PS0_i_param_2,
	.param .u32 _Z30exclusiveScanBlelloch2OutBlockILi32EfEvPKT0_S2_PS0_i_param_3
)
{
	.reg .pred 	%p<12>;
	.reg .b32 	%r<31>;
	.reg .b32 	%f<37>;
	.reg .b64 	%rd<12>;
	// demoted variable
	.shared .align 4 .b8 _ZZ30exclusiveScanBlelloch2OutBlockILi32EfEvPKT0_S2_PS0_iE5cache[128];
	ld.param.u64 	%rd1, [_Z30exclusiveScanBlelloch2OutBlockILi32EfEvPKT0_S2_PS0_i_param_0];
	ld.param.u64 	%rd2, [_Z30exclusiveScanBlelloch2OutBlockILi32EfEvPKT0_S2_PS0_i_param_1];
	ld.param.u64 	%rd3, [_Z30exclusiveScanBlelloch2OutBlockILi32EfEvPKT0_S2_PS0_i_param_2];
	ld.param.u32 	%r6, [_Z30exclusiveScanBlelloch2OutBlockILi32EfEvPKT0_S2_PS0_i_param_3];
	mov.u32 	%r1, %tid.x;
	mov.u32 	%r7, %ntid.x;
	mad.lo.s32 	%r2, %r7, %r1, %r7;
	setp.gt.s32 	%p1, %r2, %r6;
	mov.f32 	%f36, 0f00000000;
	@%p1 bra 	$L__BB21_2;
	cvta.to.global.u64 	%rd4, %rd2;
	cvta.to.global.u64 	%rd5, %rd1;
	add.s32 	%r8, %r2, -1;
	mul.wide.u32 	%rd6, %r8, 4;
	add.s64 	%rd7, %rd4, %rd6;
	ld.global.f32 	%f4, [%rd7];
	add.s64 	%rd8, %rd5, %rd6;
	ld.global.f32 	%f5, [%rd8];
	add.f32 	%f36, %f4, %f5;
$L__BB21_2:
	shl.b32 	%r9, %r1, 2;
	mov.u32 	%r10, _ZZ30exclusiveScanBlelloch2OutBlockILi32EfEvPKT0_S2_PS0_iE5cache;
	add.s32 	%r3, %r10, %r9;
	st.shared.f32 	[%r3], %f36;
	bar.sync 	0;
	shl.b32 	%r11, %r1, 1;
	add.s32 	%r4, %r11, 2;
	setp.gt.u32 	%p2, %r1, 15;
	add.s32 	%r5, %r3, %r9;
	@%p2 bra 	$L__BB21_4;
	ld.shared.f32 	%f6, [%r5];
	ld.shared.f32 	%f7, [%r5+4];
	add.f32 	%f8, %f6, %f7;
	st.shared.f32 	[%r5+4], %f8;
$L__BB21_4:
	bar.sync 	0;
	setp.gt.u32 	%p3, %r1, 7;
	@%p3 bra 	$L__BB21_6;
	shl.b32 	%r12, %r4, 3;
	add.s32 	%r14, %r10, %r12;
	ld.shared.f32 	%f9, [%r14+-12];
	ld.shared.f32 	%f10, [%r14+-4];
	add.f32 	%f11, %f9, %f10;
	st.shared.f32 	[%r14+-4], %f11;
$L__BB21_6:
	bar.sync 	0;
	setp.gt.u32 	%p4, %r1, 3;
	@%p4 bra 	$L__BB21_8;
	shl.b32 	%r15, %r4, 4;
	add.s32 	%r17, %r10, %r15;
	ld.shared.f32 	%f12, [%r17+-20];
	ld.shared.f32 	%f13, [%r17+-4];
	add.f32 	%f14, %f12, %f13;
	st.shared.f32 	[%r17+-4], %f14;
$L__BB21_8:
	bar.sync 	0;
	setp.gt.u32 	%p5, %r1, 1;
	@%p5 bra 	$L__BB21_10;
	shl.b32 	%r18, %r4, 5;
	add.s32 	%r20, %r10, %r18;
	ld.shared.f32 	%f15, [%r20+-36];
	ld.shared.f32 	%f16, [%r20+-4];
	add.f32 	%f17, %f15, %f16;
	st.shared.f32 	[%r20+-4], %f17;
$L__BB21_10:
	bar.sync 	0;
	setp.ne.s32 	%p6, %r1, 0;
	@%p6 bra 	$L__BB21_12;
	ld.shared.f32 	%f18, [_ZZ30exclusiveScanBlelloch2OutBlockILi32EfEvPKT0_S2_PS0_iE5cache+60];
	ld.shared.f32 	%f19, [_ZZ30exclusiveScanBlelloch2OutBlockILi32EfEvPKT0_S2_PS0_iE5cache+124];
	add.f32 	%f20, %f18, %f19;
	st.shared.f32 	[_ZZ30exclusiveScanBlelloch2OutBlockILi32EfEvPKT0_S2_PS0_iE5cache+124], %f20;
$L__BB21_12:
	setp.ne.s32 	%p7, %r1, 0;
	bar.sync 	0;
	@%p7 bra 	$L__BB21_14;
	ld.shared.f32 	%f21, [_ZZ30exclusiveScanBlelloch2OutBlockILi32EfEvPKT0_S2_PS0_iE5cache+60];
	add.f32 	%f22, %f21, 0f00000000;
	st.shared.f32 	[_ZZ30exclusiveScanBlelloch2OutBlockILi32EfEvPKT0_S2_PS0_iE5cache+124], %f22;
	mov.b32 	%r21, 0;
	st.shared.u32 	[_ZZ30exclusiveScanBlelloch2OutBlockILi32EfEvPKT0_S2_PS0_iE5cache+60], %r21;
$L__BB21_14:
	setp.gt.u32 	%p8, %r1, 1;
	bar.sync 	0;
	@%p8 bra 	$L__BB21_16;
	shl.b32 	%r22, %r4, 5;
	add.s32 	%r24, %r10, %r22;
	ld.shared.f32 	%f23, [%r24+-36];
	ld.shared.f32 	%f24, [%r24+-4];
	add.f32 	%f25, %f23, %f24;
	st.shared.f32 	[%r24+-4], %f25;
	st.shared.f32 	[%r24+-36], %f24;
$L__BB21_16:
	setp.gt.u32 	%p9, %r1, 3;
	bar.sync 	0;
	@%p9 bra 	$L__BB21_18;
	shl.b32 	%r25, %r4, 4;
	add.s32 	%r27, %r10, %r25;
	ld.shared.f32 	%f26, [%r27+-20];
	ld.shared.f32 	%f27, [%r27+-4];
	add.f32 	%f28, %f26, %f27;
	st.shared.f32 	[%r27+-4], %f28;
	st.shared.f32 	[%r27+-20], %f27;
$L__BB21_18:
	setp.gt.u32 	%p10, %r1, 7;
	bar.sync 	0;
	@%p10 bra 	$L__BB21_20;
	shl.b32 	%r28, %r4, 3;
	add.s32 	%r30, %r10, %r28;
	ld.shared.f32 	%f29, [%r30+-12];
	ld.shared.f32 	%f30, [%r30+-4];
	add.f32 	%f31, %f29, %f30;
	st.shared.f32 	[%r30+-4], %f31;
	st.shared.f32 	[%r30+-12], %f30;
$L__BB21_20:
	setp.gt.u32 	%p11, %r1, 15;
	bar.sync 	0;
	@%p11 bra 	$L__BB21_22;
	ld.shared.f32 	%f32, [%r5];
	ld.shared.f32 	%f33, [%r5+4];
	add.f32 	%f34, %f32, %f33;
	st.shared.f32 	[%r5+4], %f34;
	st.shared.f32 	[%r5], %f33;
$L__BB21_22:
	bar.sync 	0;
	cvta.to.global.u64 	%rd9, %rd3;
	ld.shared.f32 	%f35, [%r3];
	mul.wide.u32 	%rd10, %r1, 4;
	add.s64 	%rd11, %rd9, %rd10;
	st.global.f32 	[%rd11], %f35;
	ret;

}
	// .globl	_Z29exclusiveScanBlelloch1InBlockILi64EfEvPKT0_PS0_i
.visible .entry _Z29exclusiveScanBlelloch1InBlockILi64EfEvPKT0_PS0_i(
	.param .u64 .ptr .align 1 _Z29exclusiveScanBlelloch1InBlockILi64EfEvPKT0_PS0_i_param_0,
	.param .u64 .ptr .align 1 _Z29exclusiveScanBlelloch1InBlockILi64EfEvPKT0_PS0_i_param_1,
	.param .u32 _Z29exclusiveScanBlelloch1InBlockILi64EfEvPKT0_PS0_i_param_2
)
{
	.reg .pred 	%p<15>;
	.reg .b32 	%r<37>;
	.reg .b32 	%f<41>;
	.reg .b64 	%rd<9>;
	// demoted variable
	.shared .align 4 .b8 _ZZ29exclusiveScanBlelloch1InBlockILi64EfEvPKT0_PS0_iE5cache[256];
	ld.param.u64 	%rd1, [_Z29exclusiveScanBlelloch1InBlockILi64EfEvPKT0_PS0_i_param_0];
	ld.param.u64 	%rd2, [_Z29exclusiveScanBlelloch1InBlockILi64EfEvPKT0_PS0_i_param_1];
	ld.param.u32 	%r6, [_Z29exclusiveScanBlelloch1InBlockILi64EfEvPKT0_PS0_i_param_2];
	mov.u32 	%r7, %ntid.x;
	mov.u32 	%r8, %ctaid.x;
	mov.u32 	%r1, %tid.x;
	mad.lo.s32 	%r2, %r7, %r8, %r1;
	setp.ge.s32 	%p1, %r2, %r6;
	mov.f32 	%f40, 0f00000000;
	@%p1 bra 	$L__BB22_2;
	cvta.to.global.u64 	%rd3, %rd1;
	mul.wide.s32 	%rd4, %r2, 4;
	add.s64 	%rd5, %rd3, %rd4;
	ld.global.f32 	%f40, [%rd5];
$L__BB22_2:
	shl.b32 	%r9, %r1, 2;
	mov.u32 	%r10, _ZZ29exclusiveScanBlelloch1InBlockILi64EfEvPKT0_PS0_iE5cache;
	add.s32 	%r3, %r10, %r9;
	st.shared.f32 	[%r3], %f40;
	bar.sync 	0;
	shl.b32 	%r11, %r1, 1;
	add.s32 	%r4, %r11, 2;
	setp.gt.u32 	%p2, %r1, 31;
	add.s32 	%r5, %r3, %r9;
	@%p2 bra 	$L__BB22_4;
	ld.shared.f32 	%f4, [%r5];
	ld.shared.f32 	%f5, [%r5+4];
	add.f32 	%f6, %f4, %f5;
	st.shared.f32 	[%r5+4], %f6;
$L__BB22_4:
	bar.sync 	0;
	setp.gt.u32 	%p3, %r1, 15;
	@%p3 bra 	$L__BB22_6;
	shl.b32 	%r12, %r4, 3;
	add.s32 	%r14, %r10, %r12;
	ld.shared.f32 	%f7, [%r14+-12];
	ld.shared.f32 	%f8, [%r14+-4];
	add.f32 	%f9, %f7, %f8;
	st.shared.f32 	[%r14+-4], %f9;
$L__BB22_6:
	bar.sync 	0;
	setp.gt.u32 	%p4, %r1, 7;
	@%p4 bra 	$L__BB22_8;
	shl.b32 	%r15, %r4, 4;
	add.s32 	%r17, %r10, %r15;
	ld.shared.f32 	%f10, [%r17+-20];
	ld.shared.f32 	%f11, [%r17+-4];
	add.f32 	%f12, %f10, %f11;
	st.shared.f32 	[%r17+-4], %f12;
$L__BB22_8:
	bar.sync 	0;
	setp.gt.u32 	%p5, %r1, 3;
	@%p5 bra 	$L__BB22_10;
	shl.b32 	%r18, %r4, 5;
	add.s32 	%r20, %r10, %r18;
	ld.shared.f32 	%f13, [%r20+-36];
	ld.shared.f32 	%f14, [%r20+-4];
	add.f32 	%f15, %f13, %f14;
	st.shared.f32 	[%r20+-4], %f15;
$L__BB22_10:
	bar.sync 	0;
	setp.gt.u32 	%p6, %r1, 1;
	@%p6 bra 	$L__BB22_12;
	shl.b32 	%r21, %r4, 6;
	add.s32 	%r23, %r10, %r21;
	ld.shared.f32 	%f16, [%r23+-68];
	ld.shared.f32 	%f17, [%r23+-4];
	add.f32 	%f18, %f16, %f17;
	st.shared.f32 	[%r23+-4], %f18;
$L__BB22_12:
	bar.sync 	0;
	setp.ne.s32 	%p7, %r1, 0;
	@%p7 bra 	$L__BB22_14;
	ld.shared.f32 	%f19, [_ZZ29exclusiveScanBlelloch1InBlockILi64EfEvPKT0_PS0_iE5cache+124];
	ld.shared.f32 	%f20, [_ZZ29exclusiveScanBlelloch1InBlockILi64EfEvPKT0_PS0_iE5cache+252];
	add.f32 	%f21, %f19, %f20;
	st.shared.f32 	[_ZZ29exclusiveScanBlelloch1InBlockILi64EfEvPKT0_PS0_iE5cache+252], %f21;
$L__BB22_14:
	setp.ne.s32 	%p8, %r1, 0;
	bar.sync 	0;
	@%p8 bra 	$L__BB22_16;
	ld.shared.f32 	%f22, [_ZZ29exclusiveScanBlelloch1InBlockILi64EfEvPKT0_PS0_iE5cache+124];
	add.f32 	%f23, %f22, 0f00000000;
	st.shared.f32 	[_ZZ29exclusiveScanBlelloch1InBlockILi64EfEvPKT0_PS0_iE5cache+252], %f23;
	mov.b32 	%r24, 0;
	st.shared.u32 	[_ZZ29exclusiveScanBlelloch1InBlockILi64EfEvPKT0_PS0_iE5cache+124], %r24;
$L__BB22_16:
	setp.gt.u32 	%p9, %r1, 1;
	bar.sync 	0;
	@%p9 bra 	$L__BB22_18;
	shl.b32 	%r25, %r4, 6;
	add.s32 	%r27, %r10, %r25;
	ld.shared.f32 	%f24, [%r27+-68];
	ld.shared.f32 	%f25, [%r27+-4];
	add.f32 	%f26, %f24, %f25;
	st.shared.f32 	[%r27+-4], %f26;
	st.shared.f32 	[%r27+-68], %f25;
$L__BB22_18:
	setp.gt.u32 	%p10, %r1, 3;
	bar.sync 	0;
	@%p10 bra 	$L__BB22_20;
	shl.b32 	%r28, %r4, 5;
	add.s32 	%r30, %r10, %r28;
	ld.shared.f32 	%f27, [%r30+-36];
	ld.shared.f32 	%f28, [%r30+-4];
	add.f32 	%f29, %f27, %f28;
	st.shared.f32 	[%r30+-4], %f29;
	st.shared.f32 	[%r30+-36], %f28;
$L__BB22_20:
	setp.gt.u32 	%p11, %r1, 7;
	bar.sync 	0;
	@%p11 bra 	$L__BB22_22;
	shl.b32 	%r31, %r4, 4;
	add.s32 	%r33, %r10, %r31;
	ld.shared.f32 	%f30, [%r33+-20];
	ld.shared.f32 	%f31, [%r33+-4];
	add.f32 	%f32, %f30, %f31;
	st.shared.f32 	[%r33+-4], %f32;
	st.shared.f32 	[%r33+-20], %f31;
$L__BB22_22:
	setp.gt.u32 	%p12, %r1, 15;
	bar.sync 	0;
	@%p12 bra 	$L__BB22_24;
	shl.b32 	%r34, %r4, 3;
	add.s32 	%r36, %r10, %r34;
	ld.shared.f32 	%f33, [%r36+-12];
	ld.shared.f32 	%f34, [%r36+-4];
	add.f32 	%f35, %f33, %f34;
	st.shared.f32 	[%r36+-4], %f35;
	st.shared.f32 	[%r36+-12], %f34;
$L__BB22_24:
	setp.gt.u32 	%p13, %r1, 31;
	bar.sync 	0;
	@%p13 bra 	$L__BB22_26;
	ld.shared.f32 	%f36, [%r5];
	ld.shared.f32 	%f37, [%r5+4];
	add.f32 	%f38, %f36, %f37;
	st.shared.f32 	[%r5+4], %f38;
	st.shared.f32 	[%r5], %f37;
$L__BB22_26:
	setp.ge.s32 	%p14, %r2, %r6;
	bar.sync 	0;
	@%p14 bra 	$L__BB22_28;
	ld.shared.f32 	%f39, [%r3];
	cvta.to.global.u64 	%rd6, %rd2;
	mul.wide.s32 	%rd7, %r2, 4;
	add.s64 	%rd8, %rd6, %rd7;
	st.global.f32 	[%rd8], %f39;
$L__BB22_28:
	ret;

}
	// .globl	_Z30exclusiveScanBlelloch2OutBlockILi64EfEvPKT0_S2_PS0_i
.visible .entry _Z30exclusiveScanBlelloch2OutBlockILi64EfEvPKT0_S2_PS0_i(
	.param .u64 .ptr .align 1 _Z30exclusiveScanBlelloch2OutBlockILi64EfEvPKT0_S2_PS0_i_param_0,
	.param .u64 .ptr .align 1 _Z30exclusiveScanBlelloch2OutBlockILi64EfEvPKT0_S2_PS0_i_param_1,
	.param .u64 .ptr .align 1 _Z30exclusiveScanBlelloch2OutBlockILi64EfEvPKT0_S2_PS0_i_param_2,
	.param .u32 _Z30exclusiveScanBlelloch2OutBlockILi64EfEvPKT0_S2_PS0_i_param_3
)
{
	.reg .pred 	%p<14>;
	.reg .b32 	%r<37>;
	.reg .b32 	%f<43>;
	.reg .b64 	%rd<12>;
	// demoted variable
	.shared .align 4 .b8 _ZZ30exclusiveScanBlelloch2OutBlockILi64EfEvPKT0_S2_PS0_iE5cache[256];
	ld.param.u64 	%rd1, [_Z30exclusiveScanBlelloch2OutBlockILi64EfEvPKT0_S2_PS0_i_param_0];
	ld.param.u64 	%rd2, [_Z30exclusiveScanBlelloch2OutBlockILi64EfEvPKT0_S2_PS0_i_param_1];
	ld.param.u64 	%rd3, [_Z30exclusiveScanBlelloch2OutBlockILi64EfEvPKT0_S2_PS0_i_param_2];
	ld.param.u32 	%r6, [_Z30exclusiveScanBlelloch2OutBlockILi64EfEvPKT0_S2_PS0_i_param_3];
	mov.u32 	%r1, %tid.x;
	mov.u32 	%r7, %ntid.x;
	mad.lo.s32 	%r2, %r7, %r1, %r7;
	setp.gt.s32 	%p1, %r2, %r6;
	mov.f32 	%f42, 0f00000000;
	@%p1 bra 	$L__BB23_2;
	cvta.to.global.u64 	%rd4, %rd2;
	cvta.to.global.u64 	%rd5, %rd1;
	add.s32 	%r8, %r2, -1;
	mul.wide.u32 	%rd6, %r8, 4;
	add.s64 	%rd7, %rd4, %rd6;
	ld.global.f32 	%f4, [%rd7];
	add.s64 	%rd8, %rd5, %rd6;
	ld.global.f32 	%f5, [%rd8];
	add.f32 	%f42, %f4, %f5;
$L__BB23_2:
	shl.b32 	%r9, %r1, 2;
	mov.u32 	%r10, _ZZ30exclusiveScanBlelloch2OutBlockILi64EfEvPKT0_S2_PS0_iE5cache;
	add.s32 	%r3, %r10, %r9;
	st.shared.f32 	[%r3], %f42;
	bar.sync 	0;
	shl.b32 	%r11, %r1, 1;
	add.s32 	%r4, %r11, 2;
	setp.gt.u32 	%p2, %r1, 31;
	add.s32 	%r5, %r3, %r9;
	@%p2 bra 	$L__BB23_4;
	ld.shared.f32 	%f6, [%r5];
	ld.shared.f32 	%f7, [%r5+4];
	add.f32 	%f8, %f6, %f7;
	st.shared.f32 	[%r5+4], %f8;
$L__BB23_4:
	bar.sync 	0;
	setp.gt.u32 	%p3, %r1, 15;
	@%p3 bra 	$L__BB23_6;
	shl.b32 	%r12, %r4, 3;
	add.s32 	%r14, %r10, %r12;
	ld.shared.f32 	%f9, [%r14+-12];
	ld.shared.f32 	%f10, [%r14+-4];
	add.f32 	%f11, %f9, %f10;
	st.shared.f32 	[%r14+-4], %f11;
$L__BB23_6:
	bar.sync 	0;
	setp.gt.u32 	%p4, %r1, 7;
	@%p4 bra 	$L__BB23_8;
	shl.b32 	%r15, %r4, 4;
	add.s32 	%r17, %r10, %r15;
	ld.shared.f32 	%f12, [%r17+-20];
	ld.shared.f32 	%f13, [%r17+-4];
	add.f32 	%f14, %f12, %f13;
	st.shared.f32 	[%r17+-4], %f14;
$L__BB23_8:
	bar.sync 	0;
	setp.gt.u32 	%p5, %r1, 3;
	@%p5 bra 	$L__BB23_10;
	shl.b32 	%r18, %r4, 5;
	add.s32 	%r20, %r10, %r18;
	ld.shared.f32 	%f15, [%r20+-36];
	ld.shared.f32 	%f16, [%r20+-4];
	add.f32 	%f17, %f15, %f16;
	st.shared.f32 	[%r20+-4], %f17;
$L__BB23_10:
	bar.sync 	0;
	setp.gt.u32 	%p6, %r1, 1;
	@%p6 bra 	$L__BB23_12;
	shl.b32 	%r21, %r4, 6;
	add.s32 	%r23, %r10, %r21;
	ld.shared.f32 	%f18, [%r23+-68];
	ld.shared.f32 	%f19, [%r23+-4];
	add.f32 	%f20, %f18, %f19;
	st.shared.f32 	[%r23+-4], %f20;
$L__BB23_12:
	bar.sync 	0;
	setp.ne.s32 	%p7, %r1, 0;
	@%p7 bra 	$L__BB23_14;
	ld.shared.f32 	%f21, [_ZZ30exclusiveScanBlelloch2OutBlockILi64EfEvPKT0_S2_PS0_iE5cache+124];
	ld.shared.f32 	%f22, [_ZZ30exclusiveScanBlelloch2OutBlockILi64EfEvPKT0_S2_PS0_iE5cache+252];
	add.f32 	%f23, %f21, %f22;
	st.shared.f32 	[_ZZ30exclusiveScanBlelloch2OutBlockILi64EfEvPKT0_S2_PS0_iE5cache+252], %f23;
$L__BB23_14:
	setp.ne.s32 	%p8, %r1, 0;
	bar.sync 	0;
	@%p8 bra 	$L__BB23_16;
	ld.shared.f32 	%f24, [_ZZ30exclusiveScanBlelloch2OutBlockILi64EfEvPKT0_S2_PS0_iE5cache+124];
	add.f32 	%f25, %f24, 0f00000000;
	st.shared.f32 	[_ZZ30exclusiveScanBlelloch2OutBlockILi64EfEvPKT0_S2_PS0_iE5cache+252], %f25;
	mov.b32 	%r24, 0;
	st.shared.u32 	[_ZZ30exclusiveScanBlelloch2OutBlockILi64EfEvPKT0_S2_PS0_iE5cache+124], %r24;
$L__BB23_16:
	setp.gt.u32 	%p9, %r1, 1;
	bar.sync 	0;
	@%p9 bra 	$L__BB23_18;
	shl.b32 	%r25, %r4, 6;
	add.s32 	%r27, %r10, %r25;
	ld.shared.f32 	%f26, [%r27+-68];
	ld.shared.f32 	%f27, [%r27+-4];
	add.f32 	%f28, %f26, %f27;
	st.shared.f32 	[%r27+-4], %f28;
	st.shared.f32 	[%r27+-68], %f27;
$L__BB23_18:
	setp.gt.u32 	%p10, %r1, 3;
	bar.sync 	0;
	@%p10 bra 	$L__BB23_20;
	shl.b32 	%r28, %r4, 5;
	add.s32 	%r30, %r10, %r28;
	ld.shared.f32 	%f29, [%r30+-36];
	ld.shared.f32 	%f30, [%r30+-4];
	add.f32 	%f31, %f29, %f30;
	st.shared.f32 	[%r30+-4], %f31;
	st.shared.f32 	[%r30+-36], %f30;
$L__BB23_20:
	setp.gt.u32 	%p11, %r1, 7;
	bar.sync 	0;
	@%p11 bra 	$L__BB23_22;
	shl.b32 	%r31, %r4, 4;
	add.s32 	%r33, %r10, %r31;
	ld.shared.f32 	%f32, [%r33+-20];
	ld.shared.f32 	%f33, [%r33+-4];
	add.f32 	%f34, %f32, %f33;
	st.shared.f32 	[%r33+-4], %f34;
	st.shared.f32 	[%r33+-20], %f33;
$L__BB23_22:
	setp.gt.u32 	%p12, %r1, 15;
	bar.sync 	0;
	@%p12 bra 	$L__BB23_24;
	shl.b32 	%r34, %r4, 3;
	add.s32 	%r36, %r10, %r34;
	ld.shared.f32 	%f35, [%r36+-12];
	ld.shared.f32 	%f36, [%r36+-4];
	add.f32 	%f37, %f35, %f36;
	st.shared.f32 	[%r36+-4], %f37;
	st.shared.f32 	[%r36+-12], %f36;
$L__BB23_24:
	setp.gt.u32 	%p13, %r1, 31;
	bar.sync 	0;
	@%p13 bra 	$L__BB23_26;
	ld.shared.f32 	%f38, [%r5];
	ld.shared.f32 	%f39, [%r5+4];
	add.f32 	%f40, %f38, %f39;
	st.shared.f32 	[%r5+4], %f40;
	st.shared.f32 	[%r5], %f39;
$L__BB23_26:
	bar.sync 	0;
	cvta.to.global.u64 	%rd9, %rd3;
	ld.shared.f32 	%f41, [%r3];
	mul.wide.u32 	%rd10, %r1, 4;
	add.s64 	%rd11, %rd9, %rd10;
	st.global.f32 	[%rd11], %f41;
	ret;

}
	// .globl	_Z29exclusiveScanBlelloch1InBlockILi128EfEvPKT0_PS0_i
.visible .entry _Z29exclusiveScanBlelloch1InBlockILi128EfEvPKT0_PS0_i(
	.param .u64 .ptr .align 1 _Z29exclusiveScanBlelloch1InBlockILi128EfEvPKT0_PS0_i_param_0,
	.param .u64 .ptr .align 1 _Z29exclusiveScanBlelloch1InBlockILi128EfEvPKT0_PS0_i_param_1,
	.param .u32 _Z29exclusiveScanBlelloch1InBlockILi128EfEvPKT0_PS0_i_param_2
)
{
	.reg .pred 	%p<17>;
	.reg .b32 	%r<43>;
	.reg .b32 	%f<47>;
	.reg .b64 	%rd<9>;
	// demoted variable
	.shared .align 4 .b8 _ZZ29exclusiveScanBlelloch1InBlockILi128EfEvPKT0_PS0_iE5cache[512];
	ld.param.u64 	%rd1, [_Z29exclusiveScanBlelloch1InBlockILi128EfEvPKT0_PS0_i_param_0];
	ld.param.u64 	%rd2, [_Z29exclusiveScanBlelloch1InBlockILi128EfEvPKT0_PS0_i_param_1];
	ld.param.u32 	%r6, [_Z29exclusiveScanBlelloch1InBlockILi128EfEvPKT0_PS0_i_param_2];
	mov.u32 	%r7, %ntid.x;
	mov.u32 	%r8, %ctaid.x;
	mov.u32 	%r1, %tid.x;
	mad.lo.s32 	%r2, %r7, %r8, %r1;
	setp.ge.s32 	%p1, %r2, %r6;
	mov.f32 	%f46, 0f00000000;
	@%p1 bra 	$L__BB24_2;
	cvta.to.global.u64 	%rd3, %rd1;
	mul.wide.s32 	%rd4, %r2, 4;
	add.s64 	%rd5, %rd3, %rd4;
	ld.global.f32 	%f46, [%rd5];
$L__BB24_2:
	shl.b32 	%r9, %r1, 2;
	mov.u32 	%r10, _ZZ29exclusiveScanBlelloch1InBlockILi128EfEvPKT0_PS0_iE5cache;
	add.s32 	%r3, %r10, %r9;
	st.shared.f32 	[%r3], %f46;
	bar.sync 	0;
	shl.b32 	%r11, %r1, 1;
	add.s32 	%r4, %r11, 2;
	setp.gt.u32 	%p2, %r1, 63;
	add.s32 	%r5, %r3, %r9;
	@%p2 bra 	$L__BB24_4;
	ld.shared.f32 	%f4, [%r5];
	ld.shared.f32 	%f5, [%r5+4];
	add.f32 	%f6, %f4, %f5;
	st.shared.f32 	[%r5+4], %f6;
$L__BB24_4:
	bar.sync 	0;
	setp.gt.u32 	%p3, %r1, 31;
	@%p3 bra 	$L__BB24_6;
	shl.b32 	%r12, %r4, 3;
	add.s32 	%r14, %r10, %r12;
	ld.shared.f32 	%f7, [%r14+-12];
	ld.shared.f32 	%f8, [%r14+-4];
	add.f32 	%f9, %f7, %f8;
	st.shared.f32 	[%r14+-4], %f9;
$L__BB24_6:
	bar.sync 	0;
	setp.gt.u32 	%p4, %r1, 15;
	@%p4 bra 	$L__BB24_8;
	shl.b32 	%r15, %r4, 4;
	add.s32 	%r17, %r10, %r15;
	ld.shared.f32 	%f10, [%r17+-20];
	ld.shared.f32 	%f11, [%r17+-4];
	add.f32 	%f12, %f10, %f11;
	st.shared.f32 	[%r17+-4], %f12;
$L__BB24_8:
	bar.sync 	0;
	setp.gt.u32 	%p5, %r1, 7;
	@%p5 bra 	$L__BB24_10;
	shl.b32 	%r18, %r4, 5;
	add.s32 	%r20, %r10, %r18;
	ld.shared.f32 	%f13, [%r20+-36];
	ld.shared.f32 	%f14, [%r20+-4];
	add.f32 	%f15, %f13, %f14;
	st.shared.f32 	[%r20+-4], %f15;
$L__BB24_10:
	bar.sync 	0;
	setp.gt.u32 	%p6, %r1, 3;
	@%p6 bra 	$L__BB24_12;
	shl.b32 	%r21, %r4, 6;
	add.s32 	%r23, %r10, %r21;
	ld.shared.f32 	%f16, [%r23+-68];
	ld.shared.f32 	%f17, [%r23+-4];
	add.f32 	%f18, %f16, %f17;
	st.shared.f32 	[%r23+-4], %f18;
$L__BB24_12:
	bar.sync 	0;
	setp.gt.u32 	%p7, %r1, 1;
	@%p7 bra 	$L__BB24_14;
	shl.b32 	%r24, %r4, 7;
	add.s32 	%r26, %r10, %r24;
	ld.shared.f32 	%f19, [%r26+-132];
	ld.shared.f32 	%f20, [%r26+-4];
	add.f32 	%f21, %f19, %f20;
	st.shared.f32 	[%r26+-4], %f21;
$L__BB24_14:
	bar.sync 	0;
	setp.ne.s32 	%p8, %r1, 0;
	@%p8 bra 	$L__BB24_16;
	ld.shared.f32 	%f22, [_ZZ29exclusiveScanBlelloch1InBlockILi128EfEvPKT0_PS0_iE5cache+252];
	ld.shared.f32 	%f23, [_ZZ29exclusiveScanBlelloch1InBlockILi128EfEvPKT0_PS0_iE5cache+508];
	add.f32 	%f24, %f22, %f23;
	st.shared.f32 	[_ZZ29exclusiveScanBlelloch1InBlockILi128EfEvPKT0_PS0_iE5cache+508], %f24;
$L__BB24_16:
	setp.ne.s32 	%p9, %r1, 0;
	bar.sync 	0;
	@%p9 bra 	$L__BB24_18;
	ld.shared.f32 	%f25, [_ZZ29exclusiveScanBlelloch1InBlockILi128EfEvPKT0_PS0_iE5cache+252];
	add.f32 	%f26, %f25, 0f00000000;
	st.shared.f32 	[_ZZ29exclusiveScanBlelloch1InBlockILi128EfEvPKT0_PS0_iE5cache+508], %f26;
	mov.b32 	%r27, 0;
	st.shared.u32 	[_ZZ29exclusiveScanBlelloch1InBlockILi128EfEvPKT0_PS0_iE5cache+252], %r27;
$L__BB24_18:
	setp.gt.u32 	%p10, %r1, 1;
	bar.sync 	0;
	@%p10 bra 	$L__BB24_20;
	shl.b32 	%r28, %r4, 7;
	add.s32 	%r30, %r10, %r28;
	ld.shared.f32 	%f27, [%r30+-132];
	ld.shared.f32 	%f28, [%r30+-4];
	add.f32 	%f29, %f27, %f28;
	st.shared.f32 	[%r30+-4], %f29;
	st.shared.f32 	[%r30+-132], %f28;
$L__BB24_20:
	setp.gt.u32 	%p11, %r1, 3;
	bar.sync 	0;
	@%p11 bra 	$L__BB24_22;
	shl.b32 	%r31, %r4, 6;
	add.s32 	%r33, %r10, %r31;
	ld.shared.f32 	%f30, [%r33+-68];
	ld.shared.f32 	%f31, [%r33+-4];
	add.f32 	%f32, %f30, %f31;
	st.shared.f32 	[%r33+-4], %f32;
	st.shared.f32 	[%r33+-68], %f31;
$L__BB24_22:
	setp.gt.u32 	%p12, %r1, 7;
	bar.sync 	0;
	@%p12 bra 	$L__BB24_24;
	shl.b32 	%r34, %r4, 5;
	add.s32 	%r36, %r10, %r34;
	ld.shared.f32 	%f33, [%r36+-36];
	ld.shared.f32 	%f34, [%r36+-4];
	add.f32 	%f35, %f33, %f34;
	st.shared.f32 	[%r36+-4], %f35;
	st.shared.f32 	[%r36+-36], %f34;
$L__BB24_24:
	setp.gt.u32 	%p13, %r1, 15;
	bar.sync 	0;
	@%p13 bra 	$L__BB24_26;
	shl.b32 	%r37, %r4, 4;
	add.s32 	%r39, %r10, %r37;
	ld.shared.f32 	%f36, [%r39+-20];
	ld.shared.f32 	%f37, [%r39+-4];
	add.f32 	%f38, %f36, %f37;
	st.shared.f32 	[%r39+-4], %f38;
	st.shared.f32 	[%r39+-20], %f37;
$L__BB24_26:
	setp.gt.u32 	%p14, %r1, 31;
	bar.sync 	0;
	@%p14 bra 	$L__BB24_28;
	shl.b32 	%r40, %r4, 3;
	add.s32 	%r42, %r10, %r40;
	ld.shared.f32 	%f39, [%r42+-12];
	ld.shared.f32 	%f40, [%r42+-4];
	add.f32 	%f41, %f39, %f40;
	st.shared.f32 	[%r42+-4], %f41;
	st.shared.f32 	[%r42+-12], %f40;
$L__BB24_28:
	setp.gt.u32 	%p15, %r1, 63;
	bar.sync 	0;
	@%p15 bra 	$L__BB24_30;
	ld.shared.f32 	%f42, [%r5];
	ld.shared.f32 	%f43, [%r5+4];
	add.f32 	%f44, %f42, %f43;
	st.shared.f32 	[%r5+4], %f44;
	st.shared.f32 	[%r5], %f43;
$L__BB24_30:
	setp.ge.s32 	%p16, %r2, %r6;
	bar.sync 	0;
	@%p16 bra 	$L__BB24_32;
	ld.shared.f32 	%f45, [%r3];
	cvta.to.global.u64 	%rd6, %rd2;
	mul.wide.s32 	%rd7, %r2, 4;
	add.s64 	%rd8, %rd6, %rd7;
	st.global.f32 	[%rd8], %f45;
$L__BB24_32:
	ret;

}
	// .globl	_Z30exclusiveScanBlelloch2OutBlockILi128EfEvPKT0_S2_PS0_i
.visible .entry _Z30exclusiveScanBlelloch2OutBlockILi128EfEvPKT0_S2_PS0_i(
	.param .u64 .ptr .align 1 _Z30exclusiveScanBlelloch2OutBlockILi128EfEvPKT0_S2_PS0_i_param_0,
	.param .u64 .ptr .align 1 _Z30exclusiveScanBlelloch2OutBlockILi128EfEvPKT0_S2_PS0_i_param_1,
	.param .u64 .ptr .align 1 _Z30exclusiveScanBlelloch2OutBlockILi128EfEvPKT0_S2_PS0_i_param_2,
	.param .u32 _Z30exclusiveScanBlelloch2OutBlockILi128EfEvPKT0_S2_PS0_i_param_3
)
{
	.reg .pred 	%p<16>;
	.reg .b32 	%r<43>;
	.reg .b32 	%f<49>;
	.reg .b64 	%rd<12>;
	// demoted variable
	.shared .align 4 .b8 _ZZ30exclusiveScanBlelloch2OutBlockILi128EfEvPKT0_S2_PS0_iE5cache[512];
	ld.param.u64 	%rd1, [_Z30exclusiveScanBlelloch2OutBlockILi128EfEvPKT0_S2_PS0_i_param_0];
	ld.param.u64 	%rd2, [_Z30exclusiveScanBlelloch2OutBlockILi128EfEvPKT0_S2_PS0_i_param_1];
	ld.param.u64 	%rd3, [_Z30exclusiveScanBlelloch2OutBlockILi128EfEvPKT0_S2_PS0_i_param_2];
	ld.param.u32 	%r6, [_Z30exclusiveScanBlelloch2OutBlockILi128EfEvPKT0_S2_PS0_i_param_3];
	mov.u32 	%r1, %tid.x;
	mov.u32 	%r7, %ntid.x;
	mad.lo.s32 	%r2, %r7, %r1, %r7;
	setp.gt.s32 	%p1, %r2, %r6;
	mov.f32 	%f48, 0f00000000;
	@%p1 bra 	$L__BB25_2;
	cvta.to.global.u64 	%rd4, %rd2;
	cvta.to.global.u64 	%rd5, %rd1;
	add.s32 	%r8, %r2, -1;
	mul.wide.u32 	%rd6, %r8, 4;
	add.s64 	%rd7, %rd4, %rd6;
	ld.global.f32 	%f4, [%rd7];
	add.s64 	%rd8, %rd5, %rd6;
	ld.global.f32 	%f5, [%rd8];
	add.f32 	%f48, %f4, %f5;
$L__BB25_2:
	shl.b32 	%r9, %r1, 2;
	mov.u32 	%r10, _ZZ30exclusiveScanBlelloch2OutBlockILi128EfEvPKT0_S2_PS0_iE5cache;
	add.s32 	%r3, %r10, %r9;
	st.shared.f32 	[%r3], %f48;
	bar.sync 	0;
	shl.b32 	%r11, %r1, 1;
	add.s32 	%r4, %r11, 2;
	setp.gt.u32 	%p2, %r1, 63;
	add.s32 	%r5, %r3, %r9;
	@%p2 bra 	$L__BB25_4;
	ld.shared.f32 	%f6, [%r5];
	ld.shared.f32 	%f7, [%r5+4];
	add.f32 	%f8, %f6, %f7;
	st.shared.f32 	[%r5+4], %f8;
$L__BB25_4:
	bar.sync 	0;
	setp.gt.u32 	%p3, %r1, 31;
	@%p3 bra 	$L__BB25_6;
	shl.b32 	%r12, %r4, 3;
	add.s32 	%r14, %r10, %r12;
	ld.shared.f32 	%f9, [%r14+-12];
	ld.shared.f32 	%f10, [%r14+-4];
	add.f32 	%f11, %f9, %f10;
	st.shared.f32 	[%r14+-4], %f11;
$L__BB25_6:
	bar.sync 	0;
	setp.gt.u32 	%p4, %r1, 15;
	@%p4 bra 	$L__BB25_8;
	shl.b32 	%r15, %r4, 4;
	add.s32 	%r17, %r10, %r15;
	ld.shared.f32 	%f12, [%r17+-20];
	ld.shared.f32 	%f13, [%r17+-4];
	add.f32 	%f14, %f12, %f13;
	st.shared.f32 	[%r17+-4], %f14;
$L__BB25_8:
	bar.sync 	0;
	setp.gt.u32 	%p5, %r1, 7;
	@%p5 bra 	$L__BB25_10;
	shl.b32 	%r18, %r4, 5;
	add.s32 	%r20, %r10, %r18;
	ld.shared.f32 	%f15, [%r20+-36];
	ld.shared.f32 	%f16, [%r20+-4];
	add.f32 	%f17, %f15, %f16;
	st.shared.f32 	[%r20+-4], %f17;
$L__BB25_10:
	bar.sync 	0;
	setp.gt.u32 	%p6, %r1, 3;
	@%p6 bra 	$L__BB25_12;
	shl.b32 	%r21, %r4, 6;
	add.s32 	%r23, %r10, %r21;
	ld.shared.f32 	%f18, [%r23+-68];
	ld.shared.f32 	%f19, [%r23+-4];
	add.f32 	%f20, %f18, %f19;
	st.shared.f32 	[%r23+-4], %f20;
$L__BB25_12:
	bar.sync 	0;
	setp.gt.u32 	%p7, %r1, 1;
	@%p7 bra 	$L__BB25_14;
	shl.b32 	%r24, %r4, 7;
	add.s32 	%r26, %r10, %r24;
	ld.shared.f32 	%f21, [%r26+-132];
	ld.shared.f32 	%f22, [%r26+-4];
	add.f32 	%f23, %f21, %f22;
	st.shared.f32 	[%r26+-4], %f23;
$L__BB25_14:
	bar.sync 	0;
	setp.ne.s32 	%p8, %r1, 0;
	@%p8 bra 	$L__BB25_16;
	ld.shared.f32 	%f24, [_ZZ30exclusiveScanBlelloch2OutBlockILi128EfEvPKT0_S2_PS0_iE5cache+252];
	ld.shared.f32 	%f25, [_ZZ30exclusiveScanBlelloch2OutBlockILi128EfEvPKT0_S2_PS0_iE5cache+508];
	add.f32 	%f26, %f24, %f25;
	st.shared.f32 	[_ZZ30exclusiveScanBlelloch2OutBlockILi128EfEvPKT0_S2_PS0_iE5cache+508], %f26;
$L__BB25_16:
	setp.ne.s32 	%p9, %r1, 0;
	bar.sync 	0;
	@%p9 bra 	$L__BB25_18;
	ld.shared.f32 	%f27, [_ZZ30exclusiveScanBlelloch2OutBlockILi128EfEvPKT0_S2_PS0_iE5cache+252];
	add.f32 	%f28, %f27, 0f00000000;
	st.shared.f32 	[_ZZ30exclusiveScanBlelloch2OutBlockILi128EfEvPKT0_S2_PS0_iE5cache+508], %f28;
	mov.b32 	%r27, 0;
	st.shared.u32 	[_ZZ30exclusiveScanBlelloch2OutBlockILi128EfEvPKT0_S2_PS0_iE5cache+252], %r27;
$L__BB25_18:
	setp.gt.u32 	%p10, %r1, 1;
	bar.sync 	0;
	@%p10 bra 	$L__BB25_20;
	shl.b32 	%r28, %r4, 7;
	add.s32 	%r30, %r10, %r28;
	ld.shared.f32 	%f29, [%r30+-132];
	ld.shared.f32 	%f30, [%r30+-4];
	add.f32 	%f31, %f29, %f30;
	st.shared.f32 	[%r30+-4], %f31;
	st.shared.f32 	[%r30+-132], %f30;
$L__BB25_20:
	setp.gt.u32 	%p11, %r1, 3;
	bar.sync 	0;
	@%p11 bra 	$L__BB25_22;
	shl.b32 	%r31, %r4, 6;
	add.s32 	%r33, %r10, %r31;
	ld.shared.f32 	%f32, [%r33+-68];
	ld.shared.f32 	%f33, [%r33+-4];
	add.f32 	%f34, %f32, %f33;
	st.shared.f32 	[%r33+-4], %f34;
	st.shared.f32 	[%r33+-68], %f33;
$L__BB25_22:
	setp.gt.u32 	%p12, %r1, 7;
	bar.sync 	0;
	@%p12 bra 	$L__BB25_24;
	shl.b32 	%r34, %r4, 5;
	add.s32 	%r36, %r10, %r34;
	ld.shared.f32 	%f35, [%r36+-36];
	ld.shared.f32 	%f36, [%r36+-4];
	add.f32 	%f37, %f35, %f36;
	st.shared.f32 	[%r36+-4], %f37;
	st.shared.f32 	[%r36+-36], %f36;
$L__BB25_24:
	setp.gt.u32 	%p13, %r1, 15;
	bar.sync 	0;
	@%p13 bra 	$L__BB25_26;
	shl.b32 	%r37, %r4, 4;
	add.s32 	%r39, %r10, %r37;
	ld.shared.f32 	%f38, [%r39+-20];
	ld.shared.f32 	%f39, [%r39+-4];
	add.f32 	%f40, %f38, %f39;
	st.shared.f32 	[%r39+-4], %f40;
	st.shared.f32 	[%r39+-20], %f39;
$L__BB25_26:
	setp.gt.u32 	%p14, %r1, 31;
	bar.sync 	0;
	@%p14 bra 	$L__BB25_28;
	shl.b32 	%r40, %r4, 3;
	add.s32 	%r42, %r10, %r40;
	ld.shared.f32 	%f41, [%r42+-12];
	ld.shared.f32 	%f42, [%r42+-4];
	add.f32 	%f43, %f41, %f42;
	st.shared.f32 	[%r42+-4], %f43;
	st.shared.f32 	[%r42+-12], %f42;
$L__BB25_28:
	setp.gt.u32 	%p15, %r1, 63;
	bar.sync 	0;
	@%p15 bra 	$L__BB25_30;
	ld.shared.f32 	%f44, [%r5];
	ld.shared.f32 	%f45, [%r5+4];
	add.f32 	%f46, %f44, %f45;
	st.shared.f32 	[%r5+4], %f46;
	st.shared.f32 	[%r5], %f45;
$L__BB25_30:
	bar.sync 	0;
	cvta.to.global.u64 	%rd9, %rd3;
	ld.shared.f32 	%f47, [%r3];
	mul.wide.u32 	%rd10, %r1, 4;
	add.s64 	%rd11, %rd9, %rd10;
	st.global.f32 	[%rd11], %f47;
	ret;

}
	// .globl	_Z29exclusiveScanBlelloch1InBlockILi512EfEvPKT0_PS0_i
.visible .entry _Z29exclusiveScanBlelloch1InBlockILi512EfEvPKT0_PS0_i(
	.param .u64 .ptr .align 1 _Z29exclusiveScanBlelloch1InBlockILi512EfEvPKT0_PS0_i_param_0,
	.param .u64 .ptr .align 1 _Z29exclusiveScanBlelloch1InBlockILi512EfEvPKT0_PS0_i_param_1,
	.param .u32 _Z29exclusiveScanBlelloch1InBlockILi512EfEvPKT0_PS0_i_param_2
)
{
	.reg .pred 	%p<21>;
	.reg .b32 	%r<55>;
	.reg .b32 	%f<59>;
	.reg .b64 	%rd<9>;
	// demoted variable
	.shared .align 4 .b8 _ZZ29exclusiveScanBlelloch1InBlockILi512EfEvPKT0_PS0_iE5cache[2048];
	ld.param.u64 	%rd1, [_Z29exclusiveScanBlelloch1InBlockILi512EfEvPKT0_PS0_i_param_0];
	ld.param.u64 	%rd2, [_Z29exclusiveScanBlelloch1InBlockILi512EfEvPKT0_PS0_i_param_1];
	ld.param.u32 	%r6, [_Z29exclusiveScanBlelloch1InBlockILi512EfEvPKT0_PS0_i_param_2];
	mov.u32 	%r7, %ntid.x;
	mov.u32 	%r8, %ctaid.x;
	mov.u32 	%r1, %tid.x;
	mad.lo.s32 	%r2, %r7, %r8, %r1;
	setp.ge.s32 	%p1, %r2, %r6;
	mov.f32 	%f58, 0f00000000;
	@%p1 bra 	$L__BB26_2;
	cvta.to.global.u64 	%rd3, %rd1;
	mul.wide.s32 	%rd4, %r2, 4;
	add.s64 	%rd5, %rd3, %rd4;
	ld.global.f32 	%f58, [%rd5];
$L__BB26_2:
	shl.b32 	%r9, %r1, 2;
	mov.u32 	%r10, _ZZ29exclusiveScanBlelloch1InBlockILi512EfEvPKT0_PS0_iE5cache;
	add.s32 	%r3, %r10, %r9;
	st.shared.f32 	[%r3], %f58;
	bar.sync 	0;
	shl.b32 	%r11, %r1, 1;
	add.s32 	%r4, %r11, 2;
	setp.gt.u32 	%p2, %r1, 255;
	add.s32 	%r5, %r3, %r9;
	@%p2 bra 	$L__BB26_4;
	ld.shared.f32 	%f4, [%r5];
	ld.shared.f32 	%f5, [%r5+4];
	add.f32 	%f6, %f4, %f5;
	st.shared.f32 	[%r5+4], %f6;
$L__BB26_4:
	bar.sync 	0;
	setp.gt.u32 	%p3, %r1, 127;
	@%p3 bra 	$L__BB26_6;
	shl.b32 	%r12, %r4, 3;
	add.s32 	%r14, %r10, %r12;
	ld.shared.f32 	%f7, [%r14+-12];
	ld.shared.f32 	%f8, [%r14+-4];
	add.f32 	%f9, %f7, %f8;
	st.shared.f32 	[%r14+-4], %f9;
$L__BB26_6:
	bar.sync 	0;
	setp.gt.u32 	%p4, %r1, 63;
	@%p4 bra 	$L__BB26_8;
	shl.b32 	%r15, %r4, 4;
	add.s32 	%r17, %r10, %r15;
	ld.shared.f32 	%f10, [%r17+-20];
	ld.shared.f32 	%f11, [%r17+-4];
	add.f32 	%f12, %f10, %f11;
	st.shared.f32 	[%r17+-4], %f12;
$L__BB26_8:
	bar.sync 	0;
	setp.gt.u32 	%p5, %r1, 31;
	@%p5 bra 	$L__BB26_10;
	shl.b32 	%r18, %r4, 5;
	add.s32 	%r20, %r10, %r18;
	ld.shared.f32 	%f13, [%r20+-36];
	ld.shared.f32 	%f14, [%r20+-4];
	add.f32 	%f15, %f13, %f14;
	st.shared.f32 	[%r20+-4], %f15;
$L__BB26_10:
	bar.sync 	0;
	setp.gt.u32 	%p6, %r1, 15;
	@%p6 bra 	$L__BB26_12;
	shl.b32 	%r21, %r4, 6;
	add.s32 	%r23, %r10, %r21;
	ld.shared.f32 	%f16, [%r23+-68];
	ld.shared.f32 	%f17, [%r23+-4];
	add.f32 	%f18, %f16, %f17;
	st.shared.f32 	[%r23+-4], %f18;
$L__BB26_12:
	bar.sync 	0;
	setp.gt.u32 	%p7, %r1, 7;
	@%p7 bra 	$L__BB26_14;
	shl.b32 	%r24, %r4, 7;
	add.s32 	%r26, %r10, %r24;
	ld.shared.f32 	%f19, [%r26+-132];
	ld.shared.f32 	%f20, [%r26+-4];
	add.f32 	%f21, %f19, %f20;
	st.shared.f32 	[%r26+-4], %f21;
$L__BB26_14:
	bar.sync 	0;
	setp.gt.u32 	%p8, %r1, 3;
	@%p8 bra 	$L__BB26_16;
	shl.b32 	%r27, %r4, 8;
	add.s32 	%r29, %r10, %r27;
	ld.shared.f32 	%f22, [%r29+-260];
	ld.shared.f32 	%f23, [%r29+-4];
	add.f32 	%f24, %f22, %f23;
	st.shared.f32 	[%r29+-4], %f24;
$L__BB26_16:
	bar.sync 	0;
	setp.gt.u32 	%p9, %r1, 1;
	@%p9 bra 	$L__BB26_18;
	shl.b32 	%r30, %r4, 9;
	add.s32 	%r32, %r10, %r30;
	ld.shared.f32 	%f25, [%r32+-516];
	ld.shared.f32 	%f26, [%r32+-4];
	add.f32 	%f27, %f25, %f26;
	st.shared.f32 	[%r32+-4], %f27;
$L__BB26_18:
	bar.sync 	0;
	setp.ne.s32 	%p10, %r1, 0;
	@%p10 bra 	$L__BB26_20;
	ld.shared.f32 	%f28, [_ZZ29exclusiveScanBlelloch1InBlockILi512EfEvPKT0_PS0_iE5cache+1020];
	ld.shared.f32 	%f29, [_ZZ29exclusiveScanBlelloch1InBlockILi512EfEvPKT0_PS0_iE5cache+2044];
	add.f32 	%f30, %f28, %f29;
	st.shared.f32 	[_ZZ29exclusiveScanBlelloch1InBlockILi512EfEvPKT0_PS0_iE5cache+2044], %f30;
$L__BB26_20:
	setp.ne.s32 	%p11, %r1, 0;
	bar.sync 	0;
	@%p11 bra 	$L__BB26_22;
	ld.shared.f32 	%f31, [_ZZ29exclusiveScanBlelloch1InBlockILi512EfEvPKT0_PS0_iE5cache+1020];
	add.f32 	%f32, %f31, 0f00000000;
	st.shared.f32 	[_ZZ29exclusiveScanBlelloch1InBlockILi512EfEvPKT0_PS0_iE5cache+2044], %f32;
	mov.b32 	%r33, 0;
	st.shared.u32 	[_ZZ29exclusiveScanBlelloch1InBlockILi512EfEvPKT0_PS0_iE5cache+1020], %r33;
$L__BB26_22:
	setp.gt.u32 	%p12, %r1, 1;
	bar.sync 	0;
	@%p12 bra 	$L__BB26_24;
	shl.b32 	%r34, %r4, 9;
	add.s32 	%r36, %r10, %r34;
	ld.shared.f32 	%f33, [%r36+-516];
	ld.shared.f32 	%f34, [%r36+-4];
	add.f32 	%f35, %f33, %f34;
	st.shared.f32 	[%r36+-4], %f35;
	st.shared.f32 	[%r36+-516], %f34;
$L__BB26_24:
	setp.gt.u32 	%p13, %r1, 3;
	bar.sync 	0;
	@%p13 bra 	$L__BB26_26;
	shl.b32 	%r37, %r4, 8;
	add.s32 	%r39, %r10, %r37;
	ld.shared.f32 	%f36, [%r39+-260];
	ld.shared.f32 	%f37, [%r39+-4];
	add.f32 	%f38, %f36, %f37;
	st.shared.f32 	[%r39+-4], %f38;
	st.shared.f32 	[%r39+-260], %f37;
$L__BB26_26:
	setp.gt.u32 	%p14, %r1, 7;
	bar.sync 	0;
	@%p14 bra 	$L__BB26_28;
	shl.b32 	%r40, %r4, 7;
	add.s32 	%r42, %r10, %r40;
	ld.shared.f32 	%f39, [%r42+-132];
	ld.shared.f32 	%f40, [%r42+-4];
	add.f32 	%f41, %f39, %f40;
	st.shared.f32 	[%r42+-4], %f41;
	st.shared.f32 	[%r42+-132], %f40;
$L__BB26_28:
	setp.gt.u32 	%p15, %r1, 15;
	bar.sync 	0;
	@%p15 bra 	$L__BB26_30;
	shl.b32 	%r43, %r4, 6;
	add.s32 	%r45, %r10, %r43;
	ld.shared.f32 	%f42, [%r45+-68];
	ld.shared.f32 	%f43, [%r45+-4];
	add.f32 	%f44, %f42, %f43;
	st.shared.f32 	[%r45+-4], %f44;
	st.shared.f32 	[%r45+-68], %f43;
$L__BB26_30:
	setp.gt.u32 	%p16, %r1, 31;
	bar.sync 	0;
	@%p16 bra 	$L__BB26_32;
	shl.b32 	%r46, %r4, 5;
	add.s32 	%r48, %r10, %r46;
	ld.shared.f32 	%f45, [%r48+-36];
	ld.shared.f32 	%f46, [%r48+-4];
	add.f32 	%f47, %f45, %f46;
	st.shared.f32 	[%r48+-4], %f47;
	st.shared.f32 	[%r48+-36], %f46;
$L__BB26_32:
	setp.gt.u32 	%p17, %r1, 63;
	bar.sync 	0;
	@%p17 bra 	$L__BB26_34;
	shl.b32 	%r49, %r4, 4;
	add.s32 	%r51, %r10, %r49;
	ld.shared.f32 	%f48, [%r51+-20];
	ld.shared.f32 	%f49, [%r51+-4];
	add.f32 	%f50, %f48, %f49;
	st.shared.f32 	[%r51+-4], %f50;
	st.shared.f32 	[%r51+-20], %f49;
$L__BB26_34:
	setp.gt.u32 	%p18, %r1, 127;
	bar.sync 	0;
	@%p18 bra 	$L__BB26_36;
	shl.b32 	%r52, %r4, 3;
	add.s32 	%r54, %r10, %r52;
	ld.shared.f32 	%f51, [%r54+-12];
	ld.shared.f32 	%f52, [%r54+-4];
	add.f32 	%f53, %f51, %f52;
	st.shared.f32 	[%r54+-4], %f53;
	st.shared.f32 	[%r54+-12], %f52;
$L__BB26_36:
	setp.gt.u32 	%p19, %r1, 255;
	bar.sync 	0;
	@%p19 bra 	$L__BB26_38;
	ld.shared.f32 	%f54, [%r5];
	ld.shared.f32 	%f55, [%r5+4];
	add.f32 	%f56, %f54, %f55;
	st.shared.f32 	[%r5+4], %f56;
	st.shared.f32 	[%r5], %f55;
$L__BB26_38:
	setp.ge.s32 	%p20, %r2, %r6;
	bar.sync 	0;
	@%p20 bra 	$L__BB26_40;
	ld.shared.f32 	%f57, [%r3];
	cvta.to.global.u64 	%rd6, %rd2;
	mul.wide.s32 	%rd7, %r2, 4;
	add.s64 	%rd8, %rd6, %rd7;
	st.global.f32 	[%rd8], %f57;
$L__BB26_40:
	ret;

}
	// .globl	_Z30exclusiveScanBlelloch2OutBlockILi512EfEvPKT0_S2_PS0_i
.visible .entry _Z30exclusiveScanBlelloch2OutBlockILi512EfEvPKT0_S2_PS0_i(
	.param .u64 .ptr .align 1 _Z30exclusiveScanBlelloch2OutBlockILi512EfEvPKT0_S2_PS0_i_param_0,
	.param .u64 .ptr .align 1 _Z30exclusiveScanBlelloch2OutBlockILi512EfEvPKT0_S2_PS0_i_param_1,
	.param .u64 .ptr .align 1 _Z30exclusiveScanBlelloch2OutBlockILi512EfEvPKT0_S2_PS0_i_param_2,
	.param .u32 _Z30exclusiveScanBlelloch2OutBlockILi512EfEvPKT0_S2_PS0_i_param_3
)
{
	.reg .pred 	%p<20>;
	.reg .b32 	%r<55>;
	.reg .b32 	%f<61>;
	.reg .b64 	%rd<12>;
	// demoted variable
	.shared .align 4 .b8 _ZZ30exclusiveScanBlelloch2OutBlockILi512EfEvPKT0_S2_PS0_iE5cache[2048];
	ld.param.u64 	%rd1, [_Z30exclusiveScanBlelloch2OutBlockILi512EfEvPKT0_S2_PS0_i_param_0];
	ld.param.u64 	%rd2, [_Z30exclusiveScanBlelloch2OutBlockILi512EfEvPKT0_S2_PS0_i_param_1];
	ld.param.u64 	%rd3, [_Z30exclusiveScanBlelloch2OutBlockILi512EfEvPKT0_S2_PS0_i_param_2];
	ld.param.u32 	%r6, [_Z30exclusiveScanBlelloch2OutBlockILi512EfEvPKT0_S2_PS0_i_param_3];
	mov.u32 	%r1, %tid.x;
	mov.u32 	%r7, %ntid.x;
	mad.lo.s32 	%r2, %r7, %r1, %r7;
	setp.gt.s32 	%p1, %r2, %r6;
	mov.f32 	%f60, 0f00000000;
	@%p1 bra 	$L__BB27_2;
	cvta.to.global.u64 	%rd4, %rd2;
	cvta.to.global.u64 	%rd5, %rd1;
	add.s32 	%r8, %r2, -1;
	mul.wide.u32 	%rd6, %r8, 4;
	add.s64 	%rd7, %rd4, %rd6;
	ld.global.f32 	%f4, [%rd7];
	add.s64 	%rd8, %rd5, %rd6;
	ld.global.f32 	%f5, [%rd8];
	add.f32 	%f60, %f4, %f5;
$L__BB27_2:
	shl.b32 	%r9, %r1, 2;
	mov.u32 	%r10, _ZZ30exclusiveScanBlelloch2OutBlockILi512EfEvPKT0_S2_PS0_iE5cache;
	add.s32 	%r3, %r10, %r9;
	st.shared.f32 	[%r3], %f60;
	bar.sync 	0;
	shl.b32 	%r11, %r1, 1;
	add.s32 	%r4, %r11, 2;
	setp.gt.u32 	%p2, %r1, 255;
	add.s32 	%r5, %r3, %r9;
	@%p2 bra 	$L__BB27_4;
	ld.shared.f32 	%f6, [%r5];
	ld.shared.f32 	%f7, [%r5+4];
	add.f32 	%f8, %f6, %f7;
	st.shared.f32 	[%r5+4], %f8;
$L__BB27_4:
	bar.sync 	0;
	setp.gt.u32 	%p3, %r1, 127;
	@%p3 bra 	$L__BB27_6;
	shl.b32 	%r12, %r4, 3;
	add.s32 	%r14, %r10, %r12;
	ld.shared.f32 	%f9, [%r14+-12];
	ld.shared.f32 	%f10, [%r14+-4];
	add.f32 	%f11, %f9, %f10;
	st.shared.f32 	[%r14+-4], %f11;
$L__BB27_6:
	bar.sync 	0;
	setp.gt.u32 	%p4, %r1, 63;
	@%p4 bra 	$L__BB27_8;
	shl.b32 	%r15, %r4, 4;
	add.s32 	%r17, %r10, %r15;
	ld.shared.f32 	%f12, [%r17+-20];
	ld.shared.f32 	%f13, [%r17+-4];
	add.f32 	%f14, %f12, %f13;
	st.shared.f32 	[%r17+-4], %f14;
$L__BB27_8:
	bar.sync 	0;
	setp.gt.u32 	%p5, %r1, 31;
	@%p5 bra 	$L__BB27_10;
	shl.b32 	%r18, %r4, 5;
	add.s32 	%r20, %r10, %r18;
	ld.shared.f32 	%f15, [%r20+-36];
	ld.shared.f32 	%f16, [%r20+-4];
	add.f32 	%f17, %f15, %f16;
	st.shared.f32 	[%r20+-4], %f17;
$L__BB27_10:
	bar.sync 	0;
	setp.gt.u32 	%p6, %r1, 15;
	@%p6 bra 	$L__BB27_12;
	shl.b32 	%r21, %r4, 6;
	add.s32 	%r23, %r10, %r21;
	ld.shared.f32 	%f18, [%r23+-68];
	ld.shared.f32 	%f19, [%r23+-4];
	add.f32 	%f20, %f18, %f19;
	st.shared.f32 	[%r23+-4], %f20;
$L__BB27_12:
	bar.sync 	0;
	setp.gt.u32 	%p7, %r1, 7;
	@%p7 bra 	$L__BB27_14;
	shl.b32 	%r24, %r4, 7;
	add.s32 	%r26, %r10, %r24;
	ld.shared.f32 	%f21, [%r26+-132];
	ld.shared.f32 	%f22, [%r26+-4];
	add.f32 	%f23, %f21, %f22;
	st.shared.f32 	[%r26+-4], %f23;
$L__BB27_14:
	bar.sync 	0;
	setp.gt.u32 	%p8, %r1, 3;
	@%p8 bra 	$L__BB27_16;
	shl.b32 	%r27, %r4, 8;
	add.s32 	%r29, %r10, %r27;
	ld.shared.f32 	%f24, [%r29+-260];
	ld.shared.f32 	%f25, [%r29+-4];
	add.f32 	%f26, %f24, %f25;
	st.shared.f32 	[%r29+-4], %f26;
$L__BB27_16:
	bar.sync 	0;
	setp.gt.u32 	%p9, %r1, 1;
	@%p9 bra 	$L__BB27_18;
	shl.b32 	%r30, %r4, 9;
	add.s32 	%r32, %r10, %r30;
	ld.shared.f32 	%f27, [%r32+-516];
	ld.shared.f32 	%f28, [%r32+-4];
	add.f32 	%f29, %f27, %f28;
	st.shared.f32 	[%r32+-4], %f29;
$L__BB27_18:
	bar.sync 	0;
	setp.ne.s32 	%p10, %r1, 0;
	@%p10 bra 	$L__BB27_20;
	ld.shared.f32 	%f30, [_ZZ30exclusiveScanBlelloch2OutBlockILi512EfEvPKT0_S2_PS0_iE5cache+1020];
	ld.shared.f32 	%f31, [_ZZ30exclusiveScanBlelloch2OutBlockILi512EfEvPKT0_S2_PS0_iE5cache+2044];
	add.f32 	%f32, %f30, %f31;
	st.shared.f32 	[_ZZ30exclusiveScanBlelloch2OutBlockILi512EfEvPKT0_S2_PS0_iE5cache+2044], %f32;
$L__BB27_20:
	setp.ne.s32 	%p11, %r1, 0;
	bar.sync 	0;
	@%p11 bra 	$L__BB27_22;
	ld.shared.f32 	%f33, [_ZZ30exclusiveScanBlelloch2OutBlockILi512EfEvPKT0_S2_PS0_iE5cache+1020];
	add.f32 	%f34, %f33, 0f00000000;
	st.shared.f32 	[_ZZ30exclusiveScanBlelloch2OutBlockILi512EfEvPKT0_S2_PS0_iE5cache+2044], %f34;
	mov.b32 	%r33, 0;
	st.shared.u32 	[_ZZ30exclusiveScanBlelloch2OutBlockILi512EfEvPKT0_S2_PS0_iE5cache+1020], %r33;
$L__BB27_22:
	setp.gt.u32 	%p12, %r1, 1;
	bar.sync 	0;
	@%p12 bra 	$L__BB27_24;
	shl.b32 	%r34, %r4, 9;
	add.s32 	%r36, %r10, %r34;
	ld.shared.f32 	%f35, [%r36+-516];
	ld.shared.f32 	%f36, [%r36+-4];
	add.f32 	%f37, %f35, %f36;
	st.shared.f32 	[%r36+-4], %f37;
	st.shared.f32 	[%r36+-516], %f36;
$L__BB27_24:
	setp.gt.u32 	%p13, %r1, 3;
	bar.sync 	0;
	@%p13 bra 	$L__BB27_26;
	shl.b32 	%r37, %r4, 8;
	add.s32 	%r39, %r10, %r37;
	ld.shared.f32 	%f38, [%r39+-260];
	ld.shared.f32 	%f39, [%r39+-4];
	add.f32 	%f40, %f38, %f39;
	st.shared.f32 	[%r39+-4], %f40;
	st.shared.f32 	[%r39+-260], %f39;
$L__BB27_26:
	setp.gt.u32 	%p14, %r1, 7;
	bar.sync 	0;
	@%p14 bra 	$L__BB27_28;
	shl.b32 	%r40, %r4, 7;
	add.s32 	%r42, %r10, %r40;
	ld.shared.f32 	%f41, [%r42+-132];
	ld.shared.f32 	%f42, [%r42+-4];
	add.f32 	%f43, %f41, %f42;
	st.shared.f32 	[%r42+-4], %f43;
	st.shared.f32 	[%r42+-132], %f42;
$L__BB27_28:
	setp.gt.u32 	%p15, %r1, 15;
	bar.sync 	0;
	@%p15 bra 	$L__BB27_30;
	shl.b32 	%r43, %r4, 6;
	add.s32 	%r45, %r10, %r43;
	ld.shared.f32 	%f44, [%r45+-68];
	ld.shared.f32 	%f45, [%r45+-4];
	add.f32 	%f46, %f44, %f45;
	st.shared.f32 	[%r45+-4], %f46;
	st.shared.f32 	[%r45+-68], %f45;
$L__BB27_30:
	setp.gt.u32 	%p16, %r1, 31;
	bar.sync 	0;
	@%p16 bra 	$L__BB27_32;
	shl.b32 	%r46, %r4, 5;
	add.s32 	%r48, %r10, %r46;
	ld.shared.f32 	%f47, [%r48+-36];
	ld.shared.f32 	%f48, [%r48+-4];
	add.f32 	%f49, %f47, %f48;
	st.shared.f32 	[%r48+-4], %f49;
	st.shared.f32 	[%r48+-36], %f48;
$L__BB27_32:
	setp.gt.u32 	%p17, %r1, 63;
	bar.sync 	0;
	@%p17 bra 	$L__BB27_34;
	shl.b32 	%r49, %r4, 4;
	add.s32 	%r51, %r10, %r49;
	ld.shared.f32 	%f50, [%r51+-20];
	ld.shared.f32 	%f51, [%r51+-4];
	add.f32 	%f52, %f50, %f51;
	st.shared.f32 	[%r51+-4], %f52;
	st.shared.f32 	[%r51+-20], %f51;
$L__BB27_34:
	setp.gt.u32 	%p18, %r1, 127;
	bar.sync 	0;
	@%p18 bra 	$L__BB27_36;
	shl.b32 	%r52, %r4, 3;
	add.s32 	%r54, %r10, %r52;
	ld.shared.f32 	%f53, [%r54+-12];
	ld.shared.f32 	%f54, [%r54+-4];
	add.f32 	%f55, %f53, %f54;
	st.shared.f32 	[%r54+-4], %f55;
	st.shared.f32 	[%r54+-12], %f54;
$L__BB27_36:
	setp.gt.u32 	%p19, %r1, 255;
	bar.sync 	0;
	@%p19 bra 	$L__BB27_38;
	ld.shared.f32 	%f56, [%r5];
	ld.shared.f32 	%f57, [%r5+4];
	add.f32 	%f58, %f56, %f57;
	st.shared.f32 	[%r5+4], %f58;
	st.shared.f32 	[%r5], %f57;
$L__BB27_38:
	bar.sync 	0;
	cvta.to.global.u64 	%rd9, %rd3;
	ld.shared.f32 	%f59, [%r3];
	mul.wide.u32 	%rd10, %r1, 4;
	add.s64 	%rd11, %rd9, %rd10;
	st.global.f32 	[%rd11], %f59;
	ret;

}
	// .globl	_Z29exclusiveScanBlelloch1InBlockILi1024EfEvPKT0_PS0_i
.visible .entry _Z29exclusiveScanBlelloch1InBlockILi1024EfEvPKT0_PS0_i(
	.param .u64 .ptr .align 1 _Z29exclusiveScanBlelloch1InBlockILi1024EfEvPKT0_PS0_i_param_0,
	.param .u64 .ptr .align 1 _Z29exclusiveScanBlelloch1InBlockILi1024EfEvPKT0_PS0_i_param_1,
	.param .u32 _Z29exclusiveScanBlelloch1InBlockILi1024EfEvPKT0_PS0_i_param_2
)
{
	.reg .pred 	%p<23>;
	.reg .b32 	%r<61>;
	.reg .b32 	%f<65>;
	.reg .b64 	%rd<9>;
	// demoted variable
	.shared .align 4 .b8 _ZZ29exclusiveScanBlelloch1InBlockILi1024EfEvPKT0_PS0_iE5cache[4096];
	ld.param.u64 	%rd1, [_Z29exclusiveScanBlelloch1InBlockILi1024EfEvPKT0_PS0_i_param_0];
	ld.param.u64 	%rd2, [_Z29exclusiveScanBlelloch1InBlockILi1024EfEvPKT0_PS0_i_param_1];
	ld.param.u32 	%r6, [_Z29exclusiveScanBlelloch1InBlockILi1024EfEvPKT0_PS0_i_param_2];
	mov.u32 	%r7, %ntid.x;
	mov.u32 	%r8, %ctaid.x;
	mov.u32 	%r1, %tid.x;
	mad.lo.s32 	%r2, %r7, %r8, %r1;
	setp.ge.s32 	%p1, %r2, %r6;
	mov.f32 	%f64, 0f00000000;
	@%p1 bra 	$L__BB28_2;
	cvta.to.global.u64 	%rd3, %rd1;
	mul.wide.s32 	%rd4, %r2, 4;
	add.s64 	%rd5, %rd3, %rd4;
	ld.global.f32 	%f64, [%rd5];
$L__BB28_2:
	shl.b32 	%r9, %r1, 2;
	mov.u32 	%r10, _ZZ29exclusiveScanBlelloch1InBlockILi1024EfEvPKT0_PS0_iE5cache;
	add.s32 	%r3, %r10, %r9;
	st.shared.f32 	[%r3], %f64;
	bar.sync 	0;
	shl.b32 	%r11, %r1, 1;
	add.s32 	%r4, %r11, 2;
	setp.gt.u32 	%p2, %r1, 511;
	add.s32 	%r5, %r3, %r9;
	@%p2 bra 	$L__BB28_4;
	ld.shared.f32 	%f4, [%r5];
	ld.shared.f32 	%f5, [%r5+4];
	add.f32 	%f6, %f4, %f5;
	st.shared.f32 	[%r5+4], %f6;
$L__BB28_4:
	bar.sync 	0;
	setp.gt.u32 	%p3, %r1, 255;
	@%p3 bra 	$L__BB28_6;
	shl.b32 	%r12, %r4, 3;
	add.s32 	%r14, %r10, %r12;
	ld.shared.f32 	%f7, [%r14+-12];
	ld.shared.f32 	%f8, [%r14+-4];
	add.f32 	%f9, %f7, %f8;
	st.shared.f32 	[%r14+-4], %f9;
$L__BB28_6:
	bar.sync 	0;
	setp.gt.u32 	%p4, %r1, 127;
	@%p4 bra 	$L__BB28_8;
	shl.b32 	%r15, %r4, 4;
	add.s32 	%r17, %r10, %r15;
	ld.shared.f32 	%f10, [%r17+-20];
	ld.shared.f32 	%f11, [%r17+-4];
	add.f32 	%f12, %f10, %f11;
	st.shared.f32 	[%r17+-4], %f12;
$L__BB28_8:
	bar.sync 	0;
	setp.gt.u32 	%p5, %r1, 63;
	@%p5 bra 	$L__BB28_10;
	shl.b32 	%r18, %r4, 5;
	add.s32 	%r20, %r10, %r18;
	ld.shared.f32 	%f13, [%r20+-36];
	ld.shared.f32 	%f14, [%r20+-4];
	add.f32 	%f15, %f13, %f14;
	st.shared.f32 	[%r20+-4], %f15;
$L__BB28_10:
	bar.sync 	0;
	setp.gt.u32 	%p6, %r1, 31;
	@%p6 bra 	$L__BB28_12;
	shl.b32 	%r21, %r4, 6;
	add.s32 	%r23, %r10, %r21;
	ld.shared.f32 	%f16, [%r23+-68];
	ld.shared.f32 	%f17, [%r23+-4];
	add.f32 	%f18, %f16, %f17;
	st.shared.f32 	[%r23+-4], %f18;
$L__BB28_12:
	bar.sync 	0;
	setp.gt.u32 	%p7, %r1, 15;
	@%p7 bra 	$L__BB28_14;
	shl.b32 	%r24, %r4, 7;
	add.s32 	%r26, %r10, %r24;
	ld.shared.f32 	%f19, [%r26+-132];
	ld.shared.f32 	%f20, [%r26+-4];
	add.f32 	%f21, %f19, %f20;
	st.shared.f32 	[%r26+-4], %f21;
$L__BB28_14:
	bar.sync 	0;
	setp.gt.u32 	%p8, %r1, 7;
	@%p8 bra 	$L__BB28_16;
	shl.b32 	%r27, %r4, 8;
	add.s32 	%r29, %r10, %r27;
	ld.shared.f32 	%f22, [%r29+-260];
	ld.shared.f32 	%f23, [%r29+-4];
	add.f32 	%f24, %f22, %f23;
	st.shared.f32 	[%r29+-4], %f24;
$L__BB28_16:
	bar.sync 	0;
	setp.gt.u32 	%p9, %r1, 3;
	@%p9 bra 	$L__BB28_18;
	shl.b32 	%r30, %r4, 9;
	add.s32 	%r32, %r10, %r30;
	ld.shared.f32 	%f25, [%r32+-516];
	ld.shared.f32 	%f26, [%r32+-4];
	add.f32 	%f27, %f25, %f26;
	st.shared.f32 	[%r32+-4], %f27;
$L__BB28_18:
	bar.sync 	0;
	setp.gt.u32 	%p10, %r1, 1;
	@%p10 bra 	$L__BB28_20;
	shl.b32 	%r33, %r4, 10;
	add.s32 	%r35, %r10, %r33;
	ld.shared.f32 	%f28, [%r35+-1028];
	ld.shared.f32 	%f29, [%r35+-4];
	add.f32 	%f30, %f28, %f29;
	st.shared.f32 	[%r35+-4], %f30;
$L__BB28_20:
	bar.sync 	0;
	setp.ne.s32 	%p11, %r1, 0;
	@%p11 bra 	$L__BB28_22;
	ld.shared.f32 	%f31, [_ZZ29exclusiveScanBlelloch1InBlockILi1024EfEvPKT0_PS0_iE5cache+2044];
	ld.shared.f32 	%f32, [_ZZ29exclusiveScanBlelloch1InBlockILi1024EfEvPKT0_PS0_iE5cache+4092];
	add.f32 	%f33, %f31, %f32;
	st.shared.f32 	[_ZZ29exclusiveScanBlelloch1InBlockILi1024EfEvPKT0_PS0_iE5cache+4092], %f33;
$L__BB28_22:
	setp.ne.s32 	%p12, %r1, 0;
	bar.sync 	0;
	@%p12 bra 	$L__BB28_24;
	ld.shared.f32 	%f34, [_ZZ29exclusiveScanBlelloch1InBlockILi1024EfEvPKT0_PS0_iE5cache+2044];
	add.f32 	%f35, %f34, 0f00000000;
	st.shared.f32 	[_ZZ29exclusiveScanBlelloch1InBlockILi1024EfEvPKT0_PS0_iE5cache+4092], %f35;
	mov.b32 	%r36, 0;
	st.shared.u32 	[_ZZ29exclusiveScanBlelloch1InBlockILi1024EfEvPKT0_PS0_iE5cache+2044], %r36;
$L__BB28_24:
	setp.gt.u32 	%p13, %r1, 1;
	bar.sync 	0;
	@%p13 bra 	$L__BB28_26;
	shl.b32 	%r37, %r4, 10;
	add.s32 	%r39, %r10, %r37;
	ld.shared.f32 	%f36, [%r39+-1028];
	ld.shared.f32 	%f37, [%r39+-4];
	add.f32 	%f38, %f36, %f37;
	st.shared.f32 	[%r39+-4], %f38;
	st.shared.f32 	[%r39+-1028], %f37;
$L__BB28_26:
	setp.gt.u32 	%p14, %r1, 3;
	bar.sync 	0;
	@%p14 bra 	$L__BB28_28;
	shl.b32 	%r40, %r4, 9;
	add.s32 	%r42, %r10, %r40;
	ld.shared.f32 	%f39, [%r42+-516];
	ld.shared.f32 	%f40, [%r42+-4];
	add.f32 	%f41, %f39, %f40;
	st.shared.f32 	[%r42+-4], %f41;
	st.shared.f32 	[%r42+-516], %f40;
$L__BB28_28:
	setp.gt.u32 	%p15, %r1, 7;
	bar.sync 	0;
	@%p15 bra 	$L__BB28_30;
	shl.b32 	%r43, %r4, 8;
	add.s32 	%r45, %r10, %r43;
	ld.shared.f32 	%f42, [%r45+-260];
	ld.shared.f32 	%f43, [%r45+-4];
	add.f32 	%f44, %f42, %f43;
	st.shared.f32 	[%r45+-4], %f44;
	st.shared.f32 	[%r45+-260], %f43;
$L__BB28_30:
	setp.gt.u32 	%p16, %r1, 15;
	bar.sync 	0;
	@%p16 bra 	$L__BB28_32;
	shl.b32 	%r46, %r4, 7;
	add.s32 	%r48, %r10, %r46;
	ld.shared.f32 	%f45, [%r48+-132];
	ld.shared.f32 	%f46, [%r48+-4];
	add.f32 	%f47, %f45, %f46;
	st.shared.f32 	[%r48+-4], %f47;
	st.shared.f32 	[%r48+-132], %f46;
$L__BB28_32:
	setp.gt.u32 	%p17, %r1, 31;
	bar.sync 	0;
	@%p17 bra 	$L__BB28_34;
	shl.b32 	%r49, %r4, 6;
	add.s32 	%r51, %r10, %r49;
	ld.shared.f32 	%f48, [%r51+-68];
	ld.shared.f32 	%f49, [%r51+-4];
	add.f32 	%f50, %f48, %f49;
	st.shared.f32 	[%r51+-4], %f50;
	st.shared.f32 	[%r51+-68], %f49;
$L__BB28_34:
	setp.gt.u32 	%p18, %r1, 63;
	bar.sync 	0;
	@%p18 bra 	$L__BB28_36;
	shl.b32 	%r52, %r4, 5;
	add.s32 	%r54, %r10, %r52;
	ld.shared.f32 	%f51, [%r54+-36];
	ld.shared.f32 	%f52, [%r54+-4];
	add.f32 	%f53, %f51, %f52;
	st.shared.f32 	[%r54+-4], %f53;
	st.shared.f32 	[%r54+-36], %f52;
$L__BB28_36:
	setp.gt.u32 	%p19, %r1, 127;
	bar.sync 	0;
	@%p19 bra 	$L__BB28_38;
	shl.b32 	%r55, %r4, 4;
	add.s32 	%r57, %r10, %r55;
	ld.shared.f32 	%f54, [%r57+-20];
	ld.shared.f32 	%f55, [%r57+-4];
	add.f32 	%f56, %f54, %f55;
	st.shared.f32 	[%r57+-4], %f56;
	st.shared.f32 	[%r57+-20], %f55;
$L__BB28_38:
	setp.gt.u32 	%p20, %r1, 255;
	bar.sync 	0;
	@%p20 bra 	$L__BB28_40;
	shl.b32 	%r58, %r4, 3;
	add.s32 	%r60, %r10, %r58;
	ld.shared.f32 	%f57, [%r60+-12];
	ld.shared.f32 	%f58, [%r60+-4];
	add.f32 	%f59, %f57, %f58;
	st.shared.f32 	[%r60+-4], %f59;
	st.shared.f32 	[%r60+-12], %f58;
$L__BB28_40:
	setp.gt.u32 	%p21, %r1, 511;
	bar.sync 	0;
	@%p21 bra 	$L__BB28_42;
	ld.shared.f32 	%f60, [%r5];
	ld.shared.f32 	%f61, [%r5+4];
	add.f32 	%f62, %f60, %f61;
	st.shared.f32 	[%r5+4], %f62;
	st.shared.f32 	[%r5], %f61;
$L__BB28_42:
	setp.ge.s32 	%p22, %r2, %r6;
	bar.sync 	0;
	@%p22 bra 	$L__BB28_44;
	ld.shared.f32 	%f63, [%r3];
	cvta.to.global.u64 	%rd6, %rd2;
	mul.wide.s32 	%rd7, %r2, 4;
	add.s64 	%rd8, %rd6, %rd7;
	st.global.f32 	[%rd8], %f63;
$L__BB28_44:
	ret;

}
	// .globl	_Z30exclusiveScanBlelloch2OutBlockILi1024EfEvPKT0_S2_PS0_i
.visible .entry _Z30exclusiveScanBlelloch2OutBlockILi1024EfEvPKT0_S2_PS0_i(
	.param .u64 .ptr .align 1 _Z30exclusiveScanBlelloch2OutBlockILi1024EfEvPKT0_S2_PS0_i_param_0,
	.param .u64 .ptr .align 1 _Z30exclusiveScanBlelloch2OutBlockILi1024EfEvPKT0_S2_PS0_i_param_1,
	.param .u64 .ptr .align 1 _Z30exclusiveScanBlelloch2OutBlockILi1024EfEvPKT0_S2_PS0_i_param_2,
	.param .u32 _Z30exclusiveScanBlelloch2OutBlockILi1024EfEvPKT0_S2_PS0_i_param_3
)
{
	.reg .pred 	%p<22>;
	.reg .b32 	%r<61>;
	.reg .b32 	%f<67>;
	.reg .b64 	%rd<12>;
	// demoted variable
	.shared .align 4 .b8 _ZZ30exclusiveScanBlelloch2OutBlockILi1024EfEvPKT0_S2_PS0_iE5cache[4096];
	ld.param.u64 	%rd1, [_Z30exclusiveScanBlelloch2OutBlockILi1024EfEvPKT0_S2_PS0_i_param_0];
	ld.param.u64 	%rd2, [_Z30exclusiveScanBlelloch2OutBlockILi1024EfEvPKT0_S2_PS0_i_param_1];
	ld.param.u64 	%rd3, [_Z30exclusiveScanBlelloch2OutBlockILi1024EfEvPKT0_S2_PS0_i_param_2];
	ld.param.u32 	%r6, [_Z30exclusiveScanBlelloch2OutBlockILi1024EfEvPKT0_S2_PS0_i_param_3];
	mov.u32 	%r1, %tid.x;
	mov.u32 	%r7, %ntid.x;
	mad.lo.s32 	%r2, %r7, %r1, %r7;
	setp.gt.s32 	%p1, %r2, %r6;
	mov.f32 	%f66, 0f00000000;
	@%p1 bra 	$L__BB29_2;
	cvta.to.global.u64 	%rd4, %rd2;
	cvta.to.global.u64 	%rd5, %rd1;
	add.s32 	%r8, %r2, -1;
	mul.wide.u32 	%rd6, %r8, 4;
	add.s64 	%rd7, %rd4, %rd6;
	ld.global.f32 	%f4, [%rd7];
	add.s64 	%rd8, %rd5, %rd6;
	ld.global.f32 	%f5, [%rd8];
	add.f32 	%f66, %f4, %f5;
$L__BB29_2:
	shl.b32 	%r9, %r1, 2;
	mov.u32 	%r10, _ZZ30exclusiveScanBlelloch2OutBlockILi1024EfEvPKT0_S2_PS0_iE5cache;
	add.s32 	%r3, %r10, %r9;
	st.shared.f32 	[%r3], %f66;
	bar.sync 	0;
	shl.b32 	%r11, %r1, 1;
	add.s32 	%r4, %r11, 2;
	setp.gt.u32 	%p2, %r1, 511;
	add.s32 	%r5, %r3, %r9;
	@%p2 bra 	$L__BB29_4;
	ld.shared.f32 	%f6, [%r5];
	ld.shared.f32 	%f7, [%r5+4];
	add.f32 	%f8, %f6, %f7;
	st.shared.f32 	[%r5+4], %f8;
$L__BB29_4:
	bar.sync 	0;
	setp.gt.u32 	%p3, %r1, 255;
	@%p3 bra 	$L__BB29_6;
	shl.b32 	%r12, %r4, 3;
	add.s32 	%r14, %r10, %r12;
	ld.shared.f32 	%f9, [%r14+-12];
	ld.shared.f32 	%f10, [%r14+-4];
	add.f32 	%f11, %f9, %f10;
	st.shared.f32 	[%r14+-4], %f11;
$L__BB29_6:
	bar.sync 	0;
	setp.gt.u32 	%p4, %r1, 127;
	@%p4 bra 	$L__BB29_8;
	shl.b32 	%r15, %r4, 4;
	add.s32 	%r17, %r10, %r15;
	ld.shared.f32 	%f12, [%r17+-20];
	ld.shared.f32 	%f13, [%r17+-4];
	add.f32 	%f14, %f12, %f13;
	st.shared.f32 	[%r17+-4], %f14;
$L__BB29_8:
	bar.sync 	0;
	setp.gt.u32 	%p5, %r1, 63;
	@%p5 bra 	$L__BB29_10;
	shl.b32 	%r18, %r4, 5;
	add.s32 	%r20, %r10, %r18;
	ld.shared.f32 	%f15, [%r20+-36];
	ld.shared.f32 	%f16, [%r20+-4];
	add.f32 	%f17, %f15, %f16;
	st.shared.f32 	[%r20+-4], %f17;
$L__BB29_10:
	bar.sync 	0;
	setp.gt.u32 	%p6, %r1, 31;
	@%p6 bra 	$L__BB29_12;
	shl.b32 	%r21, %r4, 6;
	add.s32 	%r23, %r10, %r21;
	ld.shared.f32 	%f18, [%r23+-68];
	ld.shared.f32 	%f19, [%r23+-4];
	add.f32 	%f20, %f18, %f19;
	st.shared.f32 	[%r23+-4], %f20;
$L__BB29_12:
	bar.sync 	0;
	setp.gt.u32 	%p7, %r1, 15;
	@%p7 bra 	$L__BB29_14;
	shl.b32 	%r24, %r4, 7;
	add.s32 	%r26, %r10, %r24;
	ld.shared.f32 	%f21, [%r26+-132];
	ld.shared.f32 	%f22, [%r26+-4];
	add.f32 	%f23, %f21, %f22;
	st.shared.f32 	[%r26+-4], %f23;
$L__BB29_14:
	bar.sync 	0;
	setp.gt.u32 	%p8, %r1, 7;
	@%p8 bra 	$L__BB29_16;
	shl.b32 	%r27, %r4, 8;
	add.s32 	%r29, %r10, %r27;
	ld.shared.f32 	%f24, [%r29+-260];
	ld.shared.f32 	%f25, [%r29+-4];
	add.f32 	%f26, %f24, %f25;
	st.shared.f32 	[%r29+-4], %f26;
$L__BB29_16:
	bar.sync 	0;
	setp.gt.u32 	%p9, %r1, 3;
	@%p9 bra 	$L__BB29_18;
	shl.b32 	%r30, %r4, 9;
	add.s32 	%r32, %r10, %r30;
	ld.shared.f32 	%f27, [%r32+-516];
	ld.shared.f32 	%f28, [%r32+-4];
	add.f32 	%f29, %f27, %f28;
	st.shared.f32 	[%r32+-4], %f29;
$L__BB29_18:
	bar.sync 	0;
	setp.gt.u32 	%p10, %r1, 1;
	@%p10 bra 	$L__BB29_20;
	shl.b32 	%r33, %r4, 10;
	add.s32 	%r35, %r10, %r33;
	ld.shared.f32 	%f30, [%r35+-1028];
	ld.shared.f32 	%f31, [%r35+-4];
	add.f32 	%f32, %f30, %f31;
	st.shared.f32 	[%r35+-4], %f32;
$L__BB29_20:
	bar.sync 	0;
	setp.ne.s32 	%p11, %r1, 0;
	@%p11 bra 	$L__BB29_22;
	ld.shared.f32 	%f33, [_ZZ30exclusiveScanBlelloch2OutBlockILi1024EfEvPKT0_S2_PS0_iE5cache+2044];
	ld.shared.f32 	%f34, [_ZZ30exclusiveScanBlelloch2OutBlockILi1024EfEvPKT0_S2_PS0_iE5cache+4092];
	add.f32 	%f35, %f33, %f34;
	st.shared.f32 	[_ZZ30exclusiveScanBlelloch2OutBlockILi1024EfEvPKT0_S2_PS0_iE5cache+4092], %f35;
$L__BB29_22:
	setp.ne.s32 	%p12, %r1, 0;
	bar.sync 	0;
	@%p12 bra 	$L__BB29_24;
	ld.shared.f32 	%f36, [_ZZ30exclusiveScanBlelloch2OutBlockILi1024EfEvPKT0_S2_PS0_iE5cache+2044];
	add.f32 	%f37, %f36, 0f00000000;
	st.shared.f32 	[_ZZ30exclusiveScanBlelloch2OutBlockILi1024EfEvPKT0_S2_PS0_iE5cache+4092], %f37;
	mov.b32 	%r36, 0;
	st.shared.u32 	[_ZZ30exclusiveScanBlelloch2OutBlockILi1024EfEvPKT0_S2_PS0_iE5cache+2044], %r36;
$L__BB29_24:
	setp.gt.u32 	%p13, %r1, 1;
	bar.sync 	0;
	@%p13 bra 	$L__BB29_26;
	shl.b32 	%r37, %r4, 10;
	add.s32 	%r39, %r10, %r37;
	ld.shared.f32 	%f38, [%r39+-1028];
	ld.shared.f32 	%f39, [%r39+-4];
	add.f32 	%f40, %f38, %f39;
	st.shared.f32 	[%r39+-4], %f40;
	st.shared.f32 	[%r39+-1028], %f39;
$L__BB29_26:
	setp.gt.u32 	%p14, %r1, 3;
	bar.sync 	0;
	@%p14 bra 	$L__BB29_28;
	shl.b32 	%r40, %r4, 9;
	add.s32 	%r42, %r10, %r40;
	ld.shared.f32 	%f41, [%r42+-516];
	ld.shared.f32 	%f42, [%r42+-4];
	add.f32 	%f43, %f41, %f42;
	st.shared.f32 	[%r42+-4], %f43;
	st.shared.f32 	[%r42+-516], %f42;
$L__BB29_28:
	setp.gt.u32 	%p15, %r1, 7;
	bar.sync 	0;
	@%p15 bra 	$L__BB29_30;
	shl.b32 	%r43, %r4, 8;
	add.s32 	%r45, %r10, %r43;
	ld.shared.f32 	%f44, [%r45+-260];
	ld.shared.f32 	%f45, [%r45+-4];
	add.f32 	%f46, %f44, %f45;
	st.shared.f32 	[%r45+-4], %f46;
	st.shared.f32 	[%r45+-260], %f45;
$L__BB29_30:
	setp.gt.u32 	%p16, %r1, 15;
	bar.sync 	0;
	@%p16 bra 	$L__BB29_32;
	shl.b32 	%r46, %r4, 7;
	add.s32 	%r48, %r10, %r46;
	ld.shared.f32 	%f47, [%r48+-132];
	ld.shared.f32 	%f48, [%r48+-4];
	add.f32 	%f49, %f47, %f48;
	st.shared.f32 	[%r48+-4], %f49;
	st.shared.f32 	[%r48+-132], %f48;
$L__BB29_32:
	setp.gt.u32 	%p17, %r1, 31;
	bar.sync 	0;
	@%p17 bra 	$L__BB29_34;
	shl.b32 	%r49, %r4, 6;
	add.s32 	%r51, %r10, %r49;
	ld.shared.f32 	%f50, [%r51+-68];
	ld.shared.f32 	%f51, [%r51+-4];
	add.f32 	%f52, %f50, %f51;
	st.shared.f32 	[%r51+-4], %f52;
	st.shared.f32 	[%r51+-68], %f51;
$L__BB29_34:
	setp.gt.u32 	%p18, %r1, 63;
	bar.sync 	0;
	@%p18 bra 	$L__BB29_36;
	shl.b32 	%r52, %r4, 5;
	add.s32 	%r54, %r10, %r52;
	ld.shared.f32 	%f53, [%r54+-36];
	ld.shared.f32 	%f54, [%r54+-4];
	add.f32 	%f55, %f53, %f54;
	st.shared.f32 	[%r54+-4], %f55;
	st.shared.f32 	[%r54+-36], %f54;
$L__BB29_36:
	setp.gt.u32 	%p19, %r1, 127;
	bar.sync 	0;
	@%p19 bra 	$L__BB29_38;
	shl.b32 	%r55, %r4, 4;
	add.s32 	%r57, %r10, %r55;
	ld.shared.f32 	%f56, [%r57+-20];
	ld.shared.f32 	%f57, [%r57+-4];
	add.f32 	%f58, %f56, %f57;
	st.shared.f32 	[%r57+-4], %f58;
	st.shared.f32 	[%r57+-20], %f57;
$L__BB29_38:
	setp.gt.u32 	%p20, %r1, 255;
	bar.sync 	0;
	@%p20 bra 	$L__BB29_40;
	shl.b32 	%r58, %r4, 3;
	add.s32 	%r60, %r10, %r58;
	ld.shared.f32 	%f59, [%r60+-12];
	ld.shared.f32 	%f60, [%r60+-4];
	add.f32 	%f61, %f59, %f60;
	st.shared.f32 	[%r60+-4], %f61;
	st.shared.f32 	[%r60+-12], %f60;
$L__BB29_40:
	setp.gt.u32 	%p21, %r1, 511;
	bar.sync 	0;
	@%p21 bra 	$L__BB29_42;
	ld.shared.f32 	%f62, [%r5];
	ld.shared.f32 	%f63, [%r5+4];
	add.f32 	%f64, %f62, %f63;
	st.shared.f32 	[%r5+4], %f64;
	st.shared.f32 	[%r5], %f63;
$L__BB29_42:
	bar.sync 	0;
	cvta.to.global.u64 	%rd9, %rd3;
	ld.shared.f32 	%f65, [%r3];
	mul.wide.u32 	%rd10, %r1, 4;
	add.s64 	%rd11, %rd9, %rd10;
	st.global.f32 	[%rd11], %f65;
	ret;

}


// ===== COMPILED SASS (sm_100) =====

	.target	sm_100

	.elftype	@"ET_EXEC"


//--------------------- .note.nv.tkinfo           --------------------------
	.section	.note.nv.tkinfo,"",@"SHT_NOTE"
	.sectionflags	@"SHF_NOTE_NV_TKINFO"
	.tkinfo
        /*0018*/ 	.word	0x00000002
        /*0030*/ 	.string	""
        /*0030*/ 	.string	"ptxas"
        /*0030*/ 	.string	"Cuda compilation tools, release 13.0, V13.0.88"
        /*0030*/ 	.string	"Build cuda_13.0.r13.0/compiler.36424714_0"
        /*0030*/ 	.string	"-arch sm_100 -m 64 "



//--------------------- .note.nv.cuinfo           --------------------------
	.section	.note.nv.cuinfo,"",@"SHT_NOTE"
	.sectionflags	@"SHF_NOTE_NV_CUINFO"
        /*0018*/ 	.short	0x0002
        /*001a*/ 	.short	0x0064
        /*001c*/ 	.short	0x0082
	.zero		2


//--------------------- .nv.info                  --------------------------
	.section	.nv.info,"",@"SHT_CUDA_INFO"
	.align	4


	//----- nvinfo : EIATTR_REGCOUNT
	.align		4
        /*0000*/ 	.byte	0x04, 0x2f
        /*0002*/ 	.short	(.L_1 - .L_0)
	.align		4
.L_0:
        /*0004*/ 	.word	index@(_Z33inclusiveScanHillisSteele1InBlockILi256EfEvPKT0_PS0_i)
        /*0008*/ 	.word	0x0000000c


	//----- nvinfo : EIATTR_FRAME_SIZE
	.align		4
.L_1:
        /*000c*/ 	.byte	0x04, 0x11
        /*000e*/ 	.short	(.L_3 - .L_2)
	.align		4
.L_2:
        /*0010*/ 	.word	index@(_Z33inclusiveScanHillisSteele1InBlockILi256EfEvPKT0_PS0_i)
        /*0014*/ 	.word	0x00000000


	//----- nvinfo : EIATTR_REGCOUNT
	.align		4
.L_3:
        /*0018*/ 	.byte	0x04, 0x2f
        /*001a*/ 	.short	(.L_5 - .L_4)
	.align		4
.L_4:
        /*001c*/ 	.word	index@(_Z34inclusiveScanHillisSteele2OutBlockILi256EfEvPKT0_PS0_i)
        /*0020*/ 	.word	0x0000000c


	//----- nvinfo : EIATTR_FRAME_SIZE
	.align		4
.L_5:
        /*0024*/ 	.byte	0x04, 0x11
        /*0026*/ 	.short	(.L_7 - .L_6)
	.align		4
.L_6:
        /*0028*/ 	.word	index@(_Z34inclusiveScanHillisSteele2OutBlockILi256EfEvPKT0_PS0_i)
        /*002c*/ 	.word	0x00000000


	//----- nvinfo : EIATTR_REGCOUNT
	.align		4
.L_7:
        /*0030*/ 	.byte	0x04, 0x2f
        /*0032*/ 	.short	(.L_9 - .L_8)
	.align		4
.L_8:
        /*0034*/ 	.word	index@(_Z31inclusiveScanHillisSteele3MergeILi256EfEvPT0_PKS0_i)
        /*0038*/ 	.word	0x0000000a


	//----- nvinfo : EIATTR_FRAME_SIZE
	.align		4
.L_9:
        /*003c*/ 	.byte	0x04, 0x11
        /*003e*/ 	.short	(.L_11 - .L_10)
	.align		4
.L_10:
        /*0040*/ 	.word	index@(_Z31inclusiveScanHillisSteele3MergeILi256EfEvPT0_PKS0_i)
        /*0044*/ 	.word	0x00000000


	//----- nvinfo : EIATTR_REGCOUNT
	.align		4
.L_11:
        /*0048*/ 	.byte	0x04, 0x2f
        /*004a*/ 	.short	(.L_13 - .L_12)
	.align		4
.L_12:
        /*004c*/ 	.word	index@(_Z29exclusiveScanBlelloch1InBlockILi256EfEvPKT0_PS0_i)
        /*0050*/ 	.word	0x00000010


	//----- nvinfo : EIATTR_FRAME_SIZE
	.align		4
.L_13:
        /*0054*/ 	.byte	0x04, 0x11
        /*0056*/ 	.short	(.L_15 - .L_14)
	.align		4
.L_14:
        /*0058*/ 	.word	index@(_Z29exclusiveScanBlelloch1InBlockILi256EfEvPKT0_PS0_i)
        /*005c*/ 	.word	0x00000000


	//----- nvinfo : EIATTR_REGCOUNT
	.align		4
.L_15:
        /*0060*/ 	.byte	0x04, 0x2f
        /*0062*/ 	.short	(.L_17 - .L_16)
	.align		4
.L_16:
        /*0064*/ 	.word	index@(_Z30exclusiveScanBlelloch2OutBlockILi256EfEvPKT0_S2_PS0_i)
        /*0068*/ 	.word	0x0000000f


	//----- nvinfo : EIATTR_FRAME_SIZE
	.align		4
.L_17:
        /*006c*/ 	.byte	0x04, 0x11
        /*006e*/ 	.short	(.L_19 - .L_18)
	.align		4
.L_18:
        /*0070*/ 	.word	index@(_Z30exclusiveScanBlelloch2OutBlockILi256EfEvPKT0_S2_PS0_i)
        /*0074*/ 	.word	0x00000000


	//----- nvinfo : EIATTR_REGCOUNT
	.align		4
.L_19:
        /*0078*/ 	.byte	0x04, 0x2f
        /*007a*/ 	.short	(.L_21 - .L_20)
	.align		4
.L_20:
        /*007c*/ 	.word	index@(_Z33inclusiveScanHillisSteele1InBlockILi32EfEvPKT0_PS0_i)
        /*0080*/ 	.word	0x0000000c


	//----- nvinfo : EIATTR_FRAME_SIZE
	.align		4
.L_21:
        /*0084*/ 	.byte	0x04, 0x11
        /*0086*/ 	.short	(.L_23 - .L_22)
	.align		4
.L_22:
        /*0088*/ 	.word	index@(_Z33inclusiveScanHillisSteele1InBlockILi32EfEvPKT0_PS0_i)
        /*008c*/ 	.word	0x00000000


	//----- nvinfo : EIATTR_REGCOUNT
	.align		4
.L_23:
        /*0090*/ 	.byte	0x04, 0x2f
        /*0092*/ 	.short	(.L_25 - .L_24)
	.align		4
.L_24:
        /*0094*/ 	.word	index@(_Z34inclusiveScanHillisSteele2OutBlockILi32EfEvPKT0_PS0_i)
        /*0098*/ 	.word	0x0000000c


	//----- nvinfo : EIATTR_FRAME_SIZE
	.align		4
.L_25:
        /*009c*/ 	.byte	0x04, 0x11
        /*009e*/ 	.short	(.L_27 - .L_26)
	.align		4
.L_26:
        /*00a0*/ 	.word	index@(_Z34inclusiveScanHillisSteele2OutBlockILi32EfEvPKT0_PS0_i)
        /*00a4*/ 	.word	0x00000000


	//----- nvinfo : EIATTR_REGCOUNT
	.align		4
.L_27:
        /*00a8*/ 	.byte	0x04, 0x2f
        /*00aa*/ 	.short	(.L_29 - .L_28)
	.align		4
.L_28:
        /*00ac*/ 	.word	index@(_Z31inclusiveScanHillisSteele3MergeILi32EfEvPT0_PKS0_i)
        /*00b0*/ 	.word	0x0000000a


	//----- nvinfo : EIATTR_FRAME_SIZE
	.align		4
.L_29:
        /*00b4*/ 	.byte	0x04, 0x11
        /*00b6*/ 	.short	(.L_31 - .L_30)
	.align		4
.L_30:
        /*00b8*/ 	.word	index@(_Z31inclusiveScanHillisSteele3MergeILi32EfEvPT0_PKS0_i)
        /*00bc*/ 	.word	0x00000000


	//----- nvinfo : EIATTR_REGCOUNT
	.align		4
.L_31:
        /*00c0*/ 	.byte	0x04, 0x2f
        /*00c2*/ 	.short	(.L_33 - .L_32)
	.align		4
.L_32:
        /*00c4*/ 	.word	index@(_Z33inclusiveScanHillisSteele1InBlockILi64EfEvPKT0_PS0_i)
        /*00c8*/ 	.word	0x0000000c


	//----- nvinfo : EIATTR_FRAME_SIZE
	.align		4
.L_33:
        /*00cc*/ 	.byte	0x04, 0x11
        /*00ce*/ 	.short	(.L_35 - .L_34)
	.align		4
.L_34:
        /*00d0*/ 	.word	index@(_Z33inclusiveScanHillisSteele1InBlockILi64EfEvPKT0_PS0_i)
        /*00d4*/ 	.word	0x00000000


	//----- nvinfo : EIATTR_REGCOUNT
	.align		4
.L_35:
        /*00d8*/ 	.byte	0x04, 0x2f
        /*00da*/ 	.short	(.L_37 - .L_36)
	.align		4
.L_36:
        /*00dc*/ 	.word	index@(_Z34inclusiveScanHillisSteele2OutBlockILi64EfEvPKT0_PS0_i)
        /*00e0*/ 	.word	0x0000000c


	//----- nvinfo : EIATTR_FRAME_SIZE
	.align		4
.L_37:
        /*00e4*/ 	.byte	0x04, 0x11
        /*00e6*/ 	.short	(.L_39 - .L_38)
	.align		4
.L_38:
        /*00e8*/ 	.word	index@(_Z34inclusiveScanHillisSteele2OutBlockILi64EfEvPKT0_PS0_i)
        /*00ec*/ 	.word	0x00000000


	//----- nvinfo : EIATTR_REGCOUNT
	.align		4
.L_39:
        /*00f0*/ 	.byte	0x04, 0x2f
        /*00f2*/ 	.short	(.L_41 - .L_40)
	.align		4
.L_40:
        /*00f4*/ 	.word	index@(_Z31inclusiveScanHillisSteele3MergeILi64EfEvPT0_PKS0_i)
        /*00f8*/ 	.word	0x0000000a


	//----- nvinfo : EIATTR_FRAME_SIZE
	.align		4
.L_41:
        /*00fc*/ 	.byte	0x04, 0x11
        /*00fe*/ 	.short	(.L_43 - .L_42)
	.align		4
.L_42:
        /*0100*/ 	.word	index@(_Z31inclusiveScanHillisSteele3MergeILi64EfEvPT0_PKS0_i)
        /*0104*/ 	.word	0x00000000


	//----- nvinfo : EIATTR_REGCOUNT
	.align		4
.L_43:
        /*0108*/ 	.byte	0x04, 0x2f
        /*010a*/ 	.short	(.L_45 - .L_44)
	.align		4
.L_44:
        /*010c*/ 	.word	index@(_Z33inclusiveScanHillisSteele1InBlockILi128EfEvPKT0_PS0_i)
        /*0110*/ 	.word	0x0000000c


	//----- nvinfo : EIATTR_FRAME_SIZE
	.align		4
.L_45:
        /*0114*/ 	.byte	0x04, 0x11
        /*0116*/ 	.short	(.L_47 - .L_46)
	.align		4
.L_46:
        /*0118*/ 	.word	index@(_Z33inclusiveScanHillisSteele1InBlockILi128EfEvPKT0_PS0_i)
        /*011c*/ 	.word	0x00000000


	//----- nvinfo : EIATTR_REGCOUNT
	.align		4
.L_47:
        /*0120*/ 	.byte	0x04, 0x2f
        /*0122*/ 	.short	(.L_49 - .L_48)
	.align		4
.L_48:
        /*0124*/ 	.word	index@(_Z34inclusiveScanHillisSteele2OutBlockILi128EfEvPKT0_PS0_i)
        /*0128*/ 	.word	0x0000000c


	//----- nvinfo : EIATTR_FRAME_SIZE
	.align		4
.L_49:
        /*012c*/ 	.byte	0x04, 0x11
        /*012e*/ 	.short	(.L_51 - .L_50)
	.align		4
.L_50:
        /*0130*/ 	.word	index@(_Z34inclusiveScanHillisSteele2OutBlockILi128EfEvPKT0_PS0_i)
        /*0134*/ 	.word	0x00000000


	//----- nvinfo : EIATTR_REGCOUNT
	.align		4
.L_51:
        /*0138*/ 	.byte	0x04, 0x2f
        /*013a*/ 	.short	(.L_53 - .L_52)
	.align		4
.L_52:
        /*013c*/ 	.word	index@(_Z31inclusiveScanHillisSteele3MergeILi128EfEvPT0_PKS0_i)
        /*0140*/ 	.word	0x0000000a


	//----- nvinfo : EIATTR_FRAME_SIZE
	.align		4
.L_53:
        /*0144*/ 	.byte	0x04, 0x11
        /*0146*/ 	.short	(.L_55 - .L_54)
	.align		4
.L_54:
        /*0148*/ 	.word	index@(_Z31inclusiveScanHillisSteele3MergeILi128EfEvPT0_PKS0_i)
        /*014c*/ 	.word	0x00000000


	//----- nvinfo : EIATTR_REGCOUNT
	.align		4
.L_55:
        /*0150*/ 	.byte	0x04, 0x2f
        /*0152*/ 	.short	(.L_57 - .L_56)
	.align		4
.L_56:
        /*0154*/ 	.word	index@(_Z33inclusiveScanHillisSteele1InBlockILi512EfEvPKT0_PS0_i)
        /*0158*/ 	.word	0x0000000b


	//----- nvinfo : EIATTR_FRAME_SIZE
	.align		4
.L_57:
        /*015c*/ 	.byte	0x04, 0x11
        /*015e*/ 	.short	(.L_59 - .L_58)
	.align		4
.L_58:
        /*0160*/ 	.word	index@(_Z33inclusiveScanHillisSteele1InBlockILi512EfEvPKT0_PS0_i)
        /*0164*/ 	.word	0x00000000


	//----- nvinfo : EIATTR_REGCOUNT
	.align		4
.L_59:
        /*0168*/ 	.byte	0x04, 0x2f
        /*016a*/ 	.short	(.L_61 - .L_60)
	.align		4
.L_60:
        /*016c*/ 	.word	index@(_Z34inclusiveScanHillisSteele2OutBlockILi512EfEvPKT0_PS0_i)
        /*0170*/ 	.word	0x0000000d


	//----- nvinfo : EIATTR_FRAME_SIZE
	.align		4
.L_61:
        /*0174*/ 	.byte	0x04, 0x11
        /*0176*/ 	.short	(.L_63 - .L_62)
	.align		4
.L_62:
        /*0178*/ 	.word	index@(_Z34inclusiveScanHillisSteele2OutBlockILi512EfEvPKT0_PS0_i)
        /*017c*/ 	.word	0x00000000


	//----- nvinfo : EIATTR_REGCOUNT
	.align		4
.L_63:
        /*0180*/ 	.byte	0x04, 0x2f
        /*0182*/ 	.short	(.L_65 - .L_64)
	.align		4
.L_64:
        /*0184*/ 	.word	index@(_Z31inclusiveScanHillisSteele3MergeILi512EfEvPT0_PKS0_i)
        /*0188*/ 	.word	0x0000000a


	//----- nvinfo : EIATTR_FRAME_SIZE
	.align		4
.L_65:
        /*018c*/ 	.byte	0x04, 0x11
        /*018e*/ 	.short	(.L_67 - .L_66)
	.align		4
.L_66:
        /*0190*/ 	.word	index@(_Z31inclusiveScanHillisSteele3MergeILi512EfEvPT0_PKS0_i)
        /*0194*/ 	.word	0x00000000


	//----- nvinfo : EIATTR_REGCOUNT
	.align		4
.L_67:
        /*0198*/ 	.byte	0x04, 0x2f
        /*019a*/ 	.short	(.L_69 - .L_68)
	.align		4
.L_68:
        /*019c*/ 	.word	index@(_Z33inclusiveScanHillisSteele1InBlockILi1024EfEvPKT0_PS0_i)
        /*01a0*/ 	.word	0x0000000b


	//----- nvinfo : EIATTR_FRAME_SIZE
	.align		4
.L_69:
        /*01a4*/ 	.byte	0x04, 0x11
        /*01a6*/ 	.short	(.L_71 - .L_70)
	.align		4
.L_70:
        /*01a8*/ 	.word	index@(_Z33inclusiveScanHillisSteele1InBlockILi1024EfEvPKT0_PS0_i)
        /*01ac*/ 	.word	0x00000000


	//----- nvinfo : EIATTR_REGCOUNT
	.align		4
.L_71:
        /*01b0*/ 	.byte	0x04, 0x2f
        /*01b2*/ 	.short	(.L_73 - .L_72)
	.align		4
.L_72:
        /*01b4*/ 	.word	index@(_Z34inclusiveScanHillisSteele2OutBlockILi1024EfEvPKT0_PS0_i)
        /*01b8*/ 	.word	0x0000000d


	//----- nvinfo : EIATTR_FRAME_SIZE
	.align		4
.L_73:
        /*01bc*/ 	.byte	0x04, 0x11
        /*01be*/ 	.short	(.L_75 - .L_74)
	.align		4
.L_74:
        /*01c0*/ 	.word	index@(_Z34inclusiveScanHillisSteele2OutBlockILi1024EfEvPKT0_PS0_i)
        /*01c4*/ 	.word	0x00000000


	//----- nvinfo : EIATTR_REGCOUNT
	.align		4
.L_75:
        /*01c8*/ 	.byte	0x04, 0x2f
        /*01ca*/ 	.short	(.L_77 - .L_76)
	.align		4
.L_76:
        /*01cc*/ 	.word	index@(_Z31inclusiveScanHillisSteele3MergeILi1024EfEvPT0_PKS0_i)
        /*01d0*/ 	.word	0x0000000a


	//----- nvinfo : EIATTR_FRAME_SIZE
	.align		4
.L_77:
        /*01d4*/ 	.byte	0x04, 0x11
        /*01d6*/ 	.short	(.L_79 - .L_78)
	.align		4
.L_78:
        /*01d8*/ 	.word	index@(_Z31inclusiveScanHillisSteele3MergeILi1024EfEvPT0_PKS0_i)
        /*01dc*/ 	.word	0x00000000


	//----- nvinfo : EIATTR_REGCOUNT
	.align		4
.L_79:
        /*01e0*/ 	.byte	0x04, 0x2f
        /*01e2*/ 	.short	(.L_81 - .L_80)
	.align		4
.L_80:
        /*01e4*/ 	.word	index@(_Z29exclusiveScanBlelloch1InBlockILi32EfEvPKT0_PS0_i)
        /*01e8*/ 	.word	0x00000010


	//----- nvinfo : EIATTR_FRAME_SIZE
	.align		4
.L_81:
        /*01ec*/ 	.byte	0x04, 0x11
        /*01ee*/ 	.short	(.L_83 - .L_82)
	.align		4
.L_82:
        /*01f0*/ 	.word	index@(_Z29exclusiveScanBlelloch1InBlockILi32EfEvPKT0_PS0_i)
        /*01f4*/ 	.word	0x00000000


	//----- nvinfo : EIATTR_REGCOUNT
	.align		4
.L_83:
        /*01f8*/ 	.byte	0x04, 0x2f
        /*01fa*/ 	.short	(.L_85 - .L_84)
	.align		4
.L_84:
        /*01fc*/ 	.word	index@(_Z30exclusiveScanBlelloch2OutBlockILi32EfEvPKT0_S2_PS0_i)
        /*0200*/ 	.word	0x0000000f


	//----- nvinfo : EIATTR_FRAME_SIZE
	.align		4
.L_85:
        /*0204*/ 	.byte	0x04, 0x11
        /*0206*/ 	.short	(.L_87 - .L_86)
	.align		4
.L_86:
        /*0208*/ 	.word	index@(_Z30exclusiveScanBlelloch2OutBlockILi32EfEvPKT0_S2_PS0_i)
        /*020c*/ 	.word	0x00000000


	//----- nvinfo : EIATTR_REGCOUNT
	.align		4
.L_87:
        /*0210*/ 	.byte	0x04, 0x2f
        /*0212*/ 	.short	(.L_89 - .L_88)
	.align		4
.L_88:
        /*0214*/ 	.word	index@(_Z29exclusiveScanBlelloch1InBlockILi64EfEvPKT0_PS0_i)
        /*0218*/ 	.word	0x00000010


	//----- nvinfo : EIATTR_FRAME_SIZE
	.align		4
.L_89:
        /*021c*/ 	.byte	0x04, 0x11
        /*021e*/ 	.short	(.L_91 - .L_90)
	.align		4
.L_90:
        /*0220*/ 	.word	index@(_Z29exclusiveScanBlelloch1InBlockILi64EfEvPKT0_PS0_i)
        /*0224*/ 	.word	0x00000000


	//----- nvinfo : EIATTR_REGCOUNT
	.align		4
.L_91:
        /*0228*/ 	.byte	0x04, 0x2f
        /*022a*/ 	.short	(.L_93 - .L_92)
	.align		4
.L_92:
        /*022c*/ 	.word	index@(_Z30exclusiveScanBlelloch2OutBlockILi64EfEvPKT0_S2_PS0_i)
        /*0230*/ 	.word	0x00000010


	//----- nvinfo : EIATTR_FRAME_SIZE
	.align		4
.L_93:
        /*0234*/ 	.byte	0x04, 0x11
        /*0236*/ 	.short	(.L_95 - .L_94)
	.align		4
.L_94:
        /*0238*/ 	.word	index@(_Z30exclusiveScanBlelloch2OutBlockILi64EfEvPKT0_S2_PS0_i)
        /*023c*/ 	.word	0x00000000


	//----- nvinfo : EIATTR_REGCOUNT
	.align		4
.L_95:
        /*0240*/ 	.byte	0x04, 0x2f
        /*0242*/ 	.short	(.L_97 - .L_96)
	.align		4
.L_96:
        /*0244*/ 	.word	index@(_Z29exclusiveScanBlelloch1InBlockILi128EfEvPKT0_PS0_i)
        /*0248*/ 	.word	0x00000011


	//----- nvinfo : EIATTR_FRAME_SIZE
	.align		4
.L_97:
        /*024c*/ 	.byte	0x04, 0x11
        /*024e*/ 	.short	(.L_99 - .L_98)
	.align		4
.L_98:
        /*0250*/ 	.word	index@(_Z29exclusiveScanBlelloch1InBlockILi128EfEvPKT0_PS0_i)
        /*0254*/ 	.word	0x00000000


	//----- nvinfo : EIATTR_REGCOUNT
	.align		4
.L_99:
        /*0258*/ 	.byte	0x04, 0x2f
        /*025a*/ 	.short	(.L_101 - .L_100)
	.align		4
.L_100:
        /*025c*/ 	.word	index@(_Z30exclusiveScanBlelloch2OutBlockILi128EfEvPKT0_S2_PS0_i)
        /*0260*/ 	.word	0x00000011


	//----- nvinfo : EIATTR_FRAME_SIZE
	.align		4
.L_101:
        /*0264*/ 	.byte	0x04, 0x11
        /*0266*/ 	.short	(.L_103 - .L_102)
	.align		4
.L_102:
        /*0268*/ 	.word	index@(_Z30exclusiveScanBlelloch2OutBlockILi128EfEvPKT0_S2_PS0_i)
        /*026c*/ 	.word	0x00000000


	//----- nvinfo : EIATTR_REGCOUNT
	.align		4
.L_103:
        /*0270*/ 	.byte	0x04, 0x2f
        /*0272*/ 	.short	(.L_105 - .L_104)
	.align		4
.L_104:
        /*0274*/ 	.word	index@(_Z29exclusiveScanBlelloch1InBlockILi512EfEvPKT0_PS0_i)
        /*0278*/ 	.word	0x00000011


	//----- nvinfo : EIATTR_FRAME_SIZE
	.align		4
.L_105:
        /*027c*/ 	.byte	0x04, 0x11
        /*027e*/ 	.short	(.L_107 - .L_106)
	.align		4
.L_106:
        /*0280*/ 	.word	index@(_Z29exclusiveScanBlelloch1InBlockILi512EfEvPKT0_PS0_i)
        /*0284*/ 	.word	0x00000000


	//----- nvinfo : EIATTR_REGCOUNT
	.align		4
.L_107:
        /*0288*/ 	.byte	0x04, 0x2f
        /*028a*/ 	.short	(.L_109 - .L_108)
	.align		4
.L_108:
        /*028c*/ 	.word	index@(_Z30exclusiveScanBlelloch2OutBlockILi512EfEvPKT0_S2_PS0_i)
        /*0290*/ 	.word	0x00000010


	//----- nvinfo : EIATTR_FRAME_SIZE
	.align		4
.L_109:
        /*0294*/ 	.byte	0x04, 0x11
        /*0296*/ 	.short	(.L_111 - .L_110)
	.align		4
.L_110:
        /*0298*/ 	.word	index@(_Z30exclusiveScanBlelloch2OutBlockILi512EfEvPKT0_S2_PS0_i)
        /*029c*/ 	.word	0x00000000


	//----- nvinfo : EIATTR_REGCOUNT
	.align		4
.L_111:
        /*02a0*/ 	.byte	0x04, 0x2f
        /*02a2*/ 	.short	(.L_113 - .L_112)
	.align		4
.L_112:
        /*02a4*/ 	.word	index@(_Z29exclusiveScanBlelloch1InBlockILi1024EfEvPKT0_PS0_i)
        /*02a8*/ 	.word	0x00000010


	//----- nvinfo : EIATTR_FRAME_SIZE
	.align		4
.L_113:
        /*02ac*/ 	.byte	0x04, 0x11
        /*02ae*/ 	.short	(.L_115 - .L_114)
	.align		4
.L_114:
        /*02b0*/ 	.word	index@(_Z29exclusiveScanBlelloch1InBlockILi1024EfEvPKT0_PS0_i)
        /*02b4*/ 	.word	0x00000000


	//----- nvinfo : EIATTR_REGCOUNT
	.align		4
.L_115:
        /*02b8*/ 	.byte	0x04, 0x2f
        /*02ba*/ 	.short	(.L_117 - .L_116)
	.align		4
.L_116:
        /*02bc*/ 	.word	index@(_Z30exclusiveScanBlelloch2OutBlockILi1024EfEvPKT0_S2_PS0_i)
        /*02c0*/ 	.word	0x0000000f


	//----- nvinfo : EIATTR_FRAME_SIZE
	.align		4
.L_117:
        /*02c4*/ 	.byte	0x04, 0x11
        /*02c6*/ 	.short	(.L_119 - .L_118)
	.align		4
.L_118:
        /*02c8*/ 	.word	index@(_Z30exclusiveScanBlelloch2OutBlockILi1024EfEvPKT0_S2_PS0_i)
        /*02cc*/ 	.word	0x00000000


	//----- nvinfo : EIATTR_MIN_STACK_SIZE
	.align		4
.L_119:
        /*02d0*/ 	.byte	0x04, 0x12
        /*02d2*/ 	.short	(.L_121 - .L_120)
	.align		4
.L_120:
        /*02d4*/ 	.word	index@(_Z30exclusiveScanBlelloch2OutBlockILi1024EfEvPKT0_S2_PS0_i)
        /*02d8*/ 	.word	0x00000000


	//----- nvinfo : EIATTR_MIN_STACK_SIZE
	.align		4
.L_121:
        /*02dc*/ 	.byte	0x04, 0x12
        /*02de*/ 	.short	(.L_123 - .L_122)
	.align		4
.L_122:
        /*02e0*/ 	.word	index@(_Z29exclusiveScanBlelloch1InBlockILi1024EfEvPKT0_PS0_i)
        /*02e4*/ 	.word	0x00000000


	//----- nvinfo : EIATTR_MIN_STACK_SIZE
	.align		4
.L_123:
        /*02e8*/ 	.byte	0x04, 0x12
        /*02ea*/ 	.short	(.L_125 - .L_124)
	.align		4
.L_124:
        /*02ec*/ 	.word	index@(_Z30exclusiveScanBlelloch2OutBlockILi512EfEvPKT0_S2_PS0_i)
        /*02f0*/ 	.word	0x00000000


	//----- nvinfo : EIATTR_MIN_STACK_SIZE
	.align		4
.L_125:
        /*02f4*/ 	.byte	0x04, 0x12
        /*02f6*/ 	.short	(.L_127 - .L_126)
	.align		4
.L_126:
        /*02f8*/ 	.word	index@(_Z29exclusiveScanBlelloch1InBlockILi512EfEvPKT0_PS0_i)
        /*02fc*/ 	.word	0x00000000


	//----- nvinfo : EIATTR_MIN_STACK_SIZE
	.align		4
.L_127:
        /*0300*/ 	.byte	0x04, 0x12
        /*0302*/ 	.short	(.L_129 - .L_128)
	.align		4
.L_128:
        /*0304*/ 	.word	index@(_Z30exclusiveScanBlelloch2OutBlockILi128EfEvPKT0_S2_PS0_i)
        /*0308*/ 	.word	0x00000000


	//----- nvinfo : EIATTR_MIN_STACK_SIZE
	.align		4
.L_129:
        /*030c*/ 	.byte	0x04, 0x12
        /*030e*/ 	.short	(.L_131 - .L_130)
	.align		4
.L_130:
        /*0310*/ 	.word	index@(_Z29exclusiveScanBlelloch1InBlockILi128EfEvPKT0_PS0_i)
        /*0314*/ 	.word	0x00000000


	//----- nvinfo : EIATTR_MIN_STACK_SIZE
	.align		4
.L_131:
        /*0318*/ 	.byte	0x04, 0x12
        /*031a*/ 	.short	(.L_133 - .L_132)
	.align		4
.L_132:
        /*031c*/ 	.word	index@(_Z30exclusiveScanBlelloch2OutBlockILi64EfEvPKT0_S2_PS0_i)
        /*0320*/ 	.word	0x00000000


	//----- nvinfo : EIATTR_MIN_STACK_SIZE
	.align		4
.L_133:
        /*0324*/ 	.byte	0x04, 0x12
        /*0326*/ 	.short	(.L_135 - .L_134)
	.align		4
.L_134:
        /*0328*/ 	.word	index@(_Z29exclusiveScanBlelloch1InBlockILi64EfEvPKT0_PS0_i)
        /*032c*/ 	.word	0x00000000


	//----- nvinfo : EIATTR_MIN_STACK_SIZE
	.align		4
.L_135:
        /*0330*/ 	.byte	0x04, 0x12
        /*0332*/ 	.short	(.L_137 - .L_136)
	.align		4
.L_136:
        /*0334*/ 	.word	index@(_Z30exclusiveScanBlelloch2OutBlockILi32EfEvPKT0_S2_PS0_i)
        /*0338*/ 	.word	0x00000000


	//----- nvinfo : EIATTR_MIN_STACK_SIZE
	.align		4
.L_137:
        /*033c*/ 	.byte	0x04, 0x12
        /*033e*/ 	.short	(.L_139 - .L_138)
	.align		4
.L_138:
        /*0340*/ 	.word	index@(_Z29exclusiveScanBlelloch1InBlockILi32EfEvPKT0_PS0_i)
        /*0344*/ 	.word	0x00000000


	//----- nvinfo : EIATTR_MIN_STACK_SIZE
	.align		4
.L_139:
        /*0348*/ 	.byte	0x04, 0x12
        /*034a*/ 	.short	(.L_141 - .L_140)
	.align		4
.L_140:
        /*034c*/ 	.word	index@(_Z31inclusiveScanHillisSteele3MergeILi1024EfEvPT0_PKS0_i)
        /*0350*/ 	.word	0x00000000


	//----- nvinfo : EIATTR_MIN_STACK_SIZE
	.align		4
.L_141:
        /*0354*/ 	.byte	0x04, 0x12
        /*0356*/ 	.short	(.L_143 - .L_142)
	.align		4
.L_142:
        /*0358*/ 	.word	index@(_Z34inclusiveScanHillisSteele2OutBlockILi1024EfEvPKT0_PS0_i)
        /*035c*/ 	.word	0x00000000


	//----- nvinfo : EIATTR_MIN_STACK_SIZE
	.align		4
.L_143:
        /*0360*/ 	.byte	0x04, 0x12
        /*0362*/ 	.short	(.L_145 - .L_144)
	.align		4
.L_144:
        /*0364*/ 	.word	index@(_Z33inclusiveScanHillisSteele1InBlockILi1024EfEvPKT0_PS0_i)
        /*0368*/ 	.word	0x00000000


	//----- nvinfo : EIATTR_MIN_STACK_SIZE
	.align		4
.L_145:
        /*036c*/ 	.byte	0x04, 0x12
        /*036e*/ 	.short	(.L_147 - .L_146)
	.align		4
.L_146:
        /*0370*/ 	.word	index@(_Z31inclusiveScanHillisSteele3MergeILi512EfEvPT0_PKS0_i)
        /*0374*/ 	.word	0x00000000


	//----- nvinfo : EIATTR_MIN_STACK_SIZE
	.align		4
.L_147:
        /*0378*/ 	.byte	0x04, 0x12
        /*037a*/ 	.short	(.L_149 - .L_148)
	.align		4
.L_148:
        /*037c*/ 	.word	index@(_Z34inclusiveScanHillisSteele2OutBlockILi512EfEvPKT0_PS0_i)
        /*0380*/ 	.word	0x00000000


	//----- nvinfo : EIATTR_MIN_STACK_SIZE
	.align		4
.L_149:
        /*0384*/ 	.byte	0x04, 0x12
        /*0386*/ 	.short	(.L_151 - .L_150)
	.align		4
.L_150:
        /*0388*/ 	.word	index@(_Z33inclusiveScanHillisSteele1InBlockILi512EfEvPKT0_PS0_i)
        /*038c*/ 	.word	0x00000000


	//----- nvinfo : EIATTR_MIN_STACK_SIZE
	.align		4
.L_151:
        /*0390*/ 	.byte	0x04, 0x12
        /*0392*/ 	.short	(.L_153 - .L_152)
	.align		4
.L_152:
        /*0394*/ 	.word	index@(_Z31inclusiveScanHillisSteele3MergeILi128EfEvPT0_PKS0_i)
        /*0398*/ 	.word	0x00000000


	//----- nvinfo : EIATTR_MIN_STACK_SIZE
	.align		4
.L_153:
        /*039c*/ 	.byte	0x04, 0x12
        /*039e*/ 	.short	(.L_155 - .L_154)
	.align		4
.L_154:
        /*03a0*/ 	.word	index@(_Z34inclusiveScanHillisSteele2OutBlockILi128EfEvPKT0_PS0_i)
        /*03a4*/ 	.word	0x00000000


	//----- nvinfo : EIATTR_MIN_STACK_SIZE
	.align		4
.L_155:
        /*03a8*/ 	.byte	0x04, 0x12
        /*03aa*/ 	.short	(.L_157 - .L_156)
	.align		4
.L_156:
        /*03ac*/ 	.word	index@(_Z33inclusiveScanHillisSteele1InBlockILi128EfEvPKT0_PS0_i)
        /*03b0*/ 	.word	0x00000000


	//----- nvinfo : EIATTR_MIN_STACK_SIZE
	.align		4
.L_157:
        /*03b4*/ 	.byte	0x04, 0x12
        /*03b6*/ 	.short	(.L_159 - .L_158)
	.align		4
.L_158:
        /*03b8*/ 	.word	index@(_Z31inclusiveScanHillisSteele3MergeILi64EfEvPT0_PKS0_i)
        /*03bc*/ 	.word	0x00000000


	//----- nvinfo : EIATTR_MIN_STACK_SIZE
	.align		4
.L_159:
        /*03c0*/ 	.byte	0x04, 0x12
        /*03c2*/ 	.short	(.L_161 - .L_160)
	.align		4
.L_160:
        /*03c4*/ 	.word	index@(_Z34inclusiveScanHillisSteele2OutBlockILi64EfEvPKT0_PS0_i)
        /*03c8*/ 	.word	0x00000000


	//----- nvinfo : EIATTR_MIN_STACK_SIZE
	.align		4
.L_161:
        /*03cc*/ 	.byte	0x04, 0x12
        /*03ce*/ 	.short	(.L_163 - .L_162)
	.align		4
.L_162:
        /*03d0*/ 	.word	index@(_Z33inclusiveScanHillisSteele1InBlockILi64EfEvPKT0_PS0_i)
        /*03d4*/ 	.word	0x00000000


	//----- nvinfo : EIATTR_MIN_STACK_SIZE
	.align		4
.L_163:
        /*03d8*/ 	.byte	0x04, 0x12
        /*03da*/ 	.short	(.L_165 - .L_164)
	.align		4
.L_164:
        /*03dc*/ 	.word	index@(_Z31inclusiveScanHillisSteele3MergeILi32EfEvPT0_PKS0_i)
        /*03e0*/ 	.word	0x00000000


	//----- nvinfo : EIATTR_MIN_STACK_SIZE
	.align		4
.L_165:
        /*03e4*/ 	.byte	0x04, 0x12
        /*03e6*/ 	.short	(.L_167 - .L_166)
	.align		4
.L_166:
        /*03e8*/ 	.word	index@(_Z34inclusiveScanHillisSteele2OutBlockILi32EfEvPKT0_PS0_i)
        /*03ec*/ 	.word	0x00000000


	//----- nvinfo : EIATTR_MIN_STACK_SIZE
	.align		4
.L_167:
        /*03f0*/ 	.byte	0x04, 0x12
        /*03f2*/ 	.short	(.L_169 - .L_168)
	.align		4
.L_168:
        /*03f4*/ 	.word	index@(_Z33inclusiveScanHillisSteele1InBlockILi32EfEvPKT0_PS0_i)
        /*03f8*/ 	.word	0x00000000


	//----- nvinfo : EIATTR_MIN_STACK_SIZE
	.align		4
.L_169:
        /*03fc*/ 	.byte	0x04, 0x12
        /*03fe*/ 	.short	(.L_171 - .L_170)
	.align		4
.L_170:
        /*0400*/ 	.word	index@(_Z30exclusiveScanBlelloch2OutBlockILi256EfEvPKT0_S2_PS0_i)
        /*0404*/ 	.word	0x00000000


	//----- nvinfo : EIATTR_MIN_STACK_SIZE
	.align		4
.L_171:
        /*0408*/ 	.byte	0x04, 0x12
        /*040a*/ 	.short	(.L_173 - .L_172)
	.align		4
.L_172:
        /*040c*/ 	.word	index@(_Z29exclusiveScanBlelloch1InBlockILi256EfEvPKT0_PS0_i)
        /*0410*/ 	.word	0x00000000


	//----- nvinfo : EIATTR_MIN_STACK_SIZE
	.align		4
.L_173:
        /*0414*/ 	.byte	0x04, 0x12
        /*0416*/ 	.short	(.L_175 - .L_174)
	.align		4
.L_174:
        /*0418*/ 	.word	index@(_Z31inclusiveScanHillisSteele3MergeILi256EfEvPT0_PKS0_i)
        /*041c*/ 	.word	0x00000000


	//----- nvinfo : EIATTR_MIN_STACK_SIZE
	.align		4
.L_175:
        /*0420*/ 	.byte	0x04, 0x12
        /*0422*/ 	.short	(.L_177 - .L_176)
	.align		4
.L_176:
        /*0424*/ 	.word	index@(_Z34inclusiveScanHillisSteele2OutBlockILi256EfEvPKT0_PS0_i)
        /*0428*/ 	.word	0x00000000


	//----- nvinfo : EIATTR_MIN_STACK_SIZE
	.align		4
.L_177:
        /*042c*/ 	.byte	0x04, 0x12
        /*042e*/ 	.short	(.L_179 - .L_178)
	.align		4
.L_178:
        /*0430*/ 	.word	index@(_Z33inclusiveScanHillisSteele1InBlockILi256EfEvPKT0_PS0_i)
        /*0434*/ 	.word	0x00000000
.L_179:


//--------------------- .nv.compat                --------------------------
	.section	.nv.compat,"",@"SHT_CUDA_COMPAT_INFO"
	.align	4
        /*0000*/ 	.byte	0x02, 0x09, 0x00, 0x00, 0x02, 0x02, 0x01, 0x00, 0x02, 0x05, 0x05, 0x00, 0x03, 0x07, 0x01, 0x01
        /*0010*/ 	.byte	0x02, 0x03, 0x00, 0x00, 0x02, 0x06, 0x01, 0x00, 0x04, 0x0b, 0x08, 0x00, 0x09, 0x00, 0x00, 0x00
        /*0020*/ 	.byte	0x00, 0x00, 0x00, 0x00


//--------------------- .nv.info._Z30exclusiveScanBlelloch2OutBlockILi1024EfEvPKT0_S2_PS0_i --------------------------
	.section	.nv.info._Z30exclusiveScanBlelloch2OutBlockILi1024EfEvPKT0_S2_PS0_i,"",@"SHT_CUDA_INFO"
	.sectionflags	@""
	.align	4


	//----- nvinfo : EIATTR_CUDA_API_VERSION
	.align		4
        /*0000*/ 	.byte	0x04, 0x37
        /*0002*/ 	.short	(.L_181 - .L_180)
.L_180:
        /*0004*/ 	.word	0x00000082


	//----- nvinfo : EIATTR_KPARAM_INFO
	.align		4
.L_181:
        /*0008*/ 	.byte	0x04, 0x17
        /*000a*/ 	.short	(.L_183 - .L_182)
.L_182:
        /*000c*/ 	.word	0x00000000
        /*0010*/ 	.short	0x0003
        /*0012*/ 	.short	0x0018
        /*0014*/ 	.byte	0x00, 0xf0, 0x11, 0x00


	//----- nvinfo : EIATTR_KPARAM_INFO
	.align		4
.L_183:
        /*0018*/ 	.byte	0x04, 0x17
        /*001a*/ 	.short	(.L_185 - .L_184)
.L_184:
        /*001c*/ 	.word	0x00000000
        /*0020*/ 	.short	0x0002
        /*0022*/ 	.short	0x0010
        /*0024*/ 	.byte	0x00, 0xf5, 0x21, 0x00


	//----- nvinfo : EIATTR_KPARAM_INFO
	.align		4
.L_185:
        /*0028*/ 	.byte	0x04, 0x17
        /*002a*/ 	.short	(.L_187 - .L_186)
.L_186:
        /*002c*/ 	.word	0x00000000
        /*0030*/ 	.short	0x0001
        /*0032*/ 	.short	0x0008
        /*0034*/ 	.byte	0x00, 0xf5, 0x21, 0x00


	//----- nvinfo : EIATTR_KPARAM_INFO
	.align		4
.L_187:
        /*0038*/ 	.byte	0x04, 0x17
        /*003a*/ 	.short	(.L_189 - .L_188)
.L_188:
        /*003c*/ 	.word	0x00000000
        /*0040*/ 	.short	0x0000
        /*0042*/ 	.short	0x0000
        /*0044*/ 	.byte	0x00, 0xf5, 0x21, 0x00


	//----- nvinfo : EIATTR_SPARSE_MMA_MASK
	.align		4
.L_189:
        /*0048*/ 	.byte	0x03, 0x50
        /*004a*/ 	.short	0x0000


	//----- nvinfo : EIATTR_MAXREG_COUNT
	.align		4
        /*004c*/ 	.byte	0x03, 0x1b
        /*004e*/ 	.short	0x00ff


	//----- nvinfo : EIATTR_NUM_BARRIERS
	.align		4
        /*0050*/ 	.byte	0x02, 0x4c
        /*0052*/ 	.byte	0x01
	.zero		1


	//----- nvinfo : EIATTR_MERCURY_ISA_VERSION
	.align		4
        /*0054*/ 	.byte	0x03, 0x5f
        /*0056*/ 	.short	0x0101


	//----- nvinfo : EIATTR_VRC_CTA_INIT_COUNT
	.align		4
        /*0058*/ 	.byte	0x02, 0x4a
	.zero		1
	.zero		1


	//----- nvinfo : EIATTR_EXIT_INSTR_OFFSETS
	.align		4
        /*005c*/ 	.byte	0x04, 0x1c
        /*005e*/ 	.short	(.L_191 - .L_190)


	//   ....[0]....
.L_190:
        /*0060*/ 	.word	0x00000a60


	//----- nvinfo : EIATTR_CBANK_PARAM_SIZE
	.align		4
.L_191:
        /*0064*/ 	.byte	0x03, 0x19
        /*0066*/ 	.short	0x001c


	//----- nvinfo : EIATTR_PARAM_CBANK
	.align		4
        /*0068*/ 	.byte	0x04, 0x0a
        /*006a*/ 	.short	(.L_193 - .L_192)
	.align		4
.L_192:
        /*006c*/ 	.word	index@(.nv.constant0._Z30exclusiveScanBlelloch2OutBlockILi1024EfEvPKT0_S2_PS0_i)
        /*0070*/ 	.short	0x0380
        /*0072*/ 	.short	0x001c


	//----- nvinfo : EIATTR_SW_WAR
	.align		4
.L_193:
        /*0074*/ 	.byte	0x04, 0x36
        /*0076*/ 	.short	(.L_195 - .L_194)
.L_194:
        /*0078*/ 	.word	0x00000008
.L_195:


//--------------------- .nv.info._Z29exclusiveScanBlelloch1InBlockILi1024EfEvPKT0_PS0_i --------------------------
	.section	.nv.info._Z29exclusiveScanBlelloch1InBlockILi1024EfEvPKT0_PS0_i,"",@"SHT_CUDA_INFO"
	.sectionflags	@""
	.align	4


	//----- nvinfo : EIATTR_CUDA_API_VERSION
	.align		4
        /*0000*/ 	.byte	0x04, 0x37
        /*0002*/ 	.short	(.L_197 - .L_196)
.L_196:
        /*0004*/ 	.word	0x00000082


	//----- nvinfo : EIATTR_KPARAM_INFO
	.align		4
.L_197:
        /*0008*/ 	.byte	0x04, 0x17
        /*000a*/ 	.short	(.L_199 - .L_198)
.L_198:
        /*000c*/ 	.word	0x00000000
        /*0010*/ 	.short	0x0002
        /*0012*/ 	.short	0x0010
        /*0014*/ 	.byte	0x00, 0xf0, 0x11, 0x00


	//----- nvinfo : EIATTR_KPARAM_INFO
	.align		4
.L_199:
        /*0018*/ 	.byte	0x04, 0x17
        /*001a*/ 	.short	(.L_201 - .L_200)
.L_200:
        /*001c*/ 	.word	0x00000000
        /*0020*/ 	.short	0x0001
        /*0022*/ 	.short	0x0008
        /*0024*/ 	.byte	0x00, 0xf5, 0x21, 0x00


	//----- nvinfo : EIATTR_KPARAM_INFO
	.align		4
.L_201:
        /*0028*/ 	.byte	0x04, 0x17
        /*002a*/ 	.short	(.L_203 - .L_202)
.L_202:
        /*002c*/ 	.word	0x00000000
        /*0030*/ 	.short	0x0000
        /*0032*/ 	.short	0x0000
        /*0034*/ 	.byte	0x00, 0xf5, 0x21, 0x00


	//----- nvinfo : EIATTR_SPARSE_MMA_MASK
	.align		4
.L_203:
        /*0038*/ 	.byte	0x03, 0x50
        /*003a*/ 	.short	0x0000


	//----- nvinfo : EIATTR_MAXREG_COUNT
	.align		4
        /*003c*/ 	.byte	0x03, 0x1b
        /*003e*/ 	.short	0x00ff


	//----- nvinfo : EIATTR_NUM_BARRIERS
	.align		4
        /*0040*/ 	.byte	0x02, 0x4c
        /*0042*/ 	.byte	0x01
	.zero		1


	//----- nvinfo : EIATTR_MERCURY_ISA_VERSION
	.align		4
        /*0044*/ 	.byte	0x03, 0x5f
        /*0046*/ 	.short	0x0101


	//----- nvinfo : EIATTR_VRC_CTA_INIT_COUNT
	.align		4
        /*0048*/ 	.byte	0x02, 0x4a
	.zero		1
	.zero		1


	//----- nvinfo : EIATTR_EXIT_INSTR_OFFSETS
	.align		4
        /*004c*/ 	.byte	0x04, 0x1c
        /*004e*/ 	.short	(.L_205 - .L_204)


	//   ....[0]....
.L_204:
        /*0050*/ 	.word	0x000009f0


	//   ....[1]....
        /*0054*/ 	.word	0x00000a40


	//----- nvinfo : EIATTR_CBANK_PARAM_SIZE
	.align		4
.L_205:
        /*0058*/ 	.byte	0x03, 0x19
        /*005a*/ 	.short	0x0014


	//----- nvinfo : EIATTR_PARAM_CBANK
	.align		4
        /*005c*/ 	.byte	0x04, 0x0a
        /*005e*/ 	.short	(.L_207 - .L_206)
	.align		4
.L_206:
        /*0060*/ 	.word	index@(.nv.constant0._Z29exclusiveScanBlelloch1InBlockILi1024EfEvPKT0_PS0_i)
        /*0064*/ 	.short	0x0380
        /*0066*/ 	.short	0x0014


	//----- nvinfo : EIATTR_SW_WAR
	.align		4
.L_207:
        /*0068*/ 	.byte	0x04, 0x36
        /*006a*/ 	.short	(.L_209 - .L_208)
.L_208:
        /*006c*/ 	.word	0x00000008
.L_209:


//--------------------- .nv.info._Z30exclusiveScanBlelloch2OutBlockILi512EfEvPKT0_S2_PS0_i --------------------------
	.section	.nv.info._Z30exclusiveScanBlelloch2OutBlockILi512EfEvPKT0_S2_PS0_i,"",@"SHT_CUDA_INFO"
	.sectionflags	@""
	.align	4


	//----- nvinfo : EIATTR_CUDA_API_VERSION
	.align		4
        /*0000*/ 	.byte	0x04, 0x37
        /*0002*/ 	.short	(.L_211 - .L_210)
.L_210:
        /*0004*/ 	.word	0x00000082


	//----- nvinfo : EIATTR_KPARAM_INFO
	.align		4
.L_211:
        /*0008*/ 	.byte	0x04, 0x17
        /*000a*/ 	.short	(.L_213 - .L_212)
.L_212:
        /*000c*/ 	.word	0x00000000
        /*0010*/ 	.short	0x0003
        /*0012*/ 	.short	0x0018
        /*0014*/ 	.byte	0x00, 0xf0, 0x11, 0x00


	//----- nvinfo : EIATTR_KPARAM_INFO
	.align		4
.L_213:
        /*0018*/ 	.byte	0x04, 0x17
        /*001a*/ 	.short	(.L_215 - .L_214)
.L_214:
        /*001c*/ 	.word	0x00000000
        /*0020*/ 	.short	0x0002
        /*0022*/ 	.short	0x0010
        /*0024*/ 	.byte	0x00, 0xf5, 0x21, 0x00


	//----- nvinfo : EIATTR_KPARAM_INFO
	.align		4
.L_215:
        /*0028*/ 	.byte	0x04, 0x17
        /*002a*/ 	.short	(.L_217 - .L_216)
.L_216:
        /*002c*/ 	.word	0x00000000
        /*0030*/ 	.short	0x0001
        /*0032*/ 	.short	0x0008
        /*0034*/ 	.byte	0x00, 0xf5, 0x21, 0x00


	//----- nvinfo : EIATTR_KPARAM_INFO
	.align		4
.L_217:
        /*0038*/ 	.byte	0x04, 0x17
        /*003a*/ 	.short	(.L_219 - .L_218)
.L_218:
        /*003c*/ 	.word	0x00000000
        /*0040*/ 	.short	0x0000
        /*0042*/ 	.short	0x0000
        /*0044*/ 	.byte	0x00, 0xf5, 0x21, 0x00


	//----- nvinfo : EIATTR_SPARSE_MMA_MASK
	.align		4
.L_219:
        /*0048*/ 	.byte	0x03, 0x50
        /*004a*/ 	.short	0x0000


	//----- nvinfo : EIATTR_MAXREG_COUNT
	.align		4
        /*004c*/ 	.byte	0x03, 0x1b
        /*004e*/ 	.short	0x00ff


	//----- nvinfo : EIATTR_NUM_BARRIERS
	.align		4
        /*0050*/ 	.byte	0x02, 0x4c
        /*0052*/ 	.byte	0x01
	.zero		1


	//----- nvinfo : EIATTR_MERCURY_ISA_VERSION
	.align		4
        /*0054*/ 	.byte	0x03, 0x5f
        /*0056*/ 	.short	0x0101


	//----- nvinfo : EIATTR_VRC_CTA_INIT_COUNT
	.align		4
        /*0058*/ 	.byte	0x02, 0x4a
	.zero		1
	.zero		1


	//----- nvinfo : EIATTR_EXIT_INSTR_OFFSETS
	.align		4
        /*005c*/ 	.byte	0x04, 0x1c
        /*005e*/ 	.short	(.L_221 - .L_220)


	//   ....[0]....
.L_220:
        /*0060*/ 	.word	0x00000970


	//----- nvinfo : EIATTR_CBANK_PARAM_SIZE
	.align		4
.L_221:
        /*0064*/ 	.byte	0x03, 0x19
        /*0066*/ 	.short	0x001c


	//----- nvinfo : EIATTR_PARAM_CBANK
	.align		4
        /*0068*/ 	.byte	0x04, 0x0a
        /*006a*/ 	.short	(.L_223 - .L_222)
	.align		4
.L_222:
        /*006c*/ 	.word	index@(.nv.constant0._Z30exclusiveScanBlelloch2OutBlockILi512EfEvPKT0_S2_PS0_i)
        /*0070*/ 	.short	0x0380
        /*0072*/ 	.short	0x001c


	//----- nvinfo : EIATTR_SW_WAR
	.align		4
.L_223:
        /*0074*/ 	.byte	0x04, 0x36
        /*0076*/ 	.short	(.L_225 - .L_224)
.L_224:
        /*0078*/ 	.word	0x00000008
.L_225:


//--------------------- .nv.info._Z29exclusiveScanBlelloch1InBlockILi512EfEvPKT0_PS0_i --------------------------
	.section	.nv.info._Z29exclusiveScanBlelloch1InBlockILi512EfEvPKT0_PS0_i,"",@"SHT_CUDA_INFO"
	.sectionflags	@""
	.align	4


	//----- nvinfo : EIATTR_CUDA_API_VERSION
	.align		4
        /*0000*/ 	.byte	0x04, 0x37
        /*0002*/ 	.short	(.L_227 - .L_226)
.L_226:
        /*0004*/ 	.word	0x00000082


	//----- nvinfo : EIATTR_KPARAM_INFO
	.align		4
.L_227:
        /*0008*/ 	.byte	0x04, 0x17
        /*000a*/ 	.short	(.L_229 - .L_228)
.L_228:
        /*000c*/ 	.word	0x00000000
        /*0010*/ 	.short	0x0002
        /*0012*/ 	.short	0x0010
        /*0014*/ 	.byte	0x00, 0xf0, 0x11, 0x00


	//----- nvinfo : EIATTR_KPARAM_INFO
	.align		4
.L_229:
        /*0018*/ 	.byte	0x04, 0x17
        /*001a*/ 	.short	(.L_231 - .L_230)
.L_230:
        /*001c*/ 	.word	0x00000000
        /*0020*/ 	.short	0x0001
        /*0022*/ 	.short	0x0008
        /*0024*/ 	.byte	0x00, 0xf5, 0x21, 0x00


	//----- nvinfo : EIATTR_KPARAM_INFO
	.align		4
.L_231:
        /*0028*/ 	.byte	0x04, 0x17
        /*002a*/ 	.short	(.L_233 - .L_232)
.L_232:
        /*002c*/ 	.word	0x00000000
        /*0030*/ 	.short	0x0000
        /*0032*/ 	.short	0x0000
        /*0034*/ 	.byte	0x00, 0xf5, 0x21, 0x00


	//----- nvinfo : EIATTR_SPARSE_MMA_MASK
	.align		4
.L_233:
        /*0038*/ 	.byte	0x03, 0x50
        /*003a*/ 	.short	0x0000


	//----- nvinfo : EIATTR_MAXREG_COUNT
	.align		4
        /*003c*/ 	.byte	0x03, 0x1b
        /*003e*/ 	.short	0x00ff


	//----- nvinfo : EIATTR_NUM_BARRIERS
	.align		4
        /*0040*/ 	.byte	0x02, 0x4c
        /*0042*/ 	.byte	0x01
	.zero		1


	//----- nvinfo : EIATTR_MERCURY_ISA_VERSION
	.align		4
        /*0044*/ 	.byte	0x03, 0x5f
        /*0046*/ 	.short	0x0101


	//----- nvinfo : EIATTR_VRC_CTA_INIT_COUNT
	.align		4
        /*0048*/ 	.byte	0x02, 0x4a
	.zero		1
	.zero		1


	//----- nvinfo : EIATTR_EXIT_INSTR_OFFSETS
	.align		4
        /*004c*/ 	.byte	0x04, 0x1c
        /*004e*/ 	.short	(.L_235 - .L_234)


	//   ....[0]....
.L_234:
        /*0050*/ 	.word	0x00000900


	//   ....[1]....
        /*0054*/ 	.word	0x00000950


	//----- nvinfo : EIATTR_CBANK_PARAM_SIZE
	.align		4
.L_235:
        /*0058*/ 	.byte	0x03, 0x19
        /*005a*/ 	.short	0x0014


	//----- nvinfo : EIATTR_PARAM_CBANK
	.align		4
        /*005c*/ 	.byte	0x04, 0x0a
        /*005e*/ 	.short	(.L_237 - .L_236)
	.align		4
.L_236:
        /*0060*/ 	.word	index@(.nv.constant0._Z29exclusiveScanBlelloch1InBlockILi512EfEvPKT0_PS0_i)
        /*0064*/ 	.short	0x0380
        /*0066*/ 	.short	0x0014


	//----- nvinfo : EIATTR_SW_WAR
	.align		4
.L_237:
        /*0068*/ 	.byte	0x04, 0x36
        /*006a*/ 	.short	(.L_239 - .L_238)
.L_238:
        /*006c*/ 	.word	0x00000008
.L_239:


//--------------------- .nv.info._Z30exclusiveScanBlelloch2OutBlockILi128EfEvPKT0_S2_PS0_i --------------------------
	.section	.nv.info._Z30exclusiveScanBlelloch2OutBlockILi128EfEvPKT0_S2_PS0_i,"",@"SHT_CUDA_INFO"
	.sectionflags	@""
	.align	4


	//----- nvinfo : EIATTR_CUDA_API_VERSION
	.align		4
        /*0000*/ 	.byte	0x04, 0x37
        /*0002*/ 	.short	(.L_241 - .L_240)
.L_240:
        /*0004*/ 	.word	0x00000082


	//----- nvinfo : EIATTR_KPARAM_INFO
	.align		4
.L_241:
        /*0008*/ 	.byte	0x04, 0x17
        /*000a*/ 	.short	(.L_243 - .L_242)
.L_242:
        /*000c*/ 	.word	0x00000000
        /*0010*/ 	.short	0x0003
        /*0012*/ 	.short	0x0018
        /*0014*/ 	.byte	0x00, 0xf0, 0x11, 0x00


	//----- nvinfo : EIATTR_KPARAM_INFO
	.align		4
.L_243:
        /*0018*/ 	.byte	0x04, 0x17
        /*001a*/ 	.short	(.L_245 - .L_244)
.L_244:
        /*001c*/ 	.word	0x00000000
        /*0020*/ 	.short	0x0002
        /*0022*/ 	.short	0x0010
        /*0024*/ 	.byte	0x00, 0xf5, 0x21, 0x00


	//----- nvinfo : EIATTR_KPARAM_INFO
	.align		4
.L_245:
        /*0028*/ 	.byte	0x04, 0x17
        /*002a*/ 	.short	(.L_247 - .L_246)
.L_246:
        /*002c*/ 	.word	0x00000000
        /*0030*/ 	.short	0x0001
        /*0032*/ 	.short	0x0008
        /*0034*/ 	.byte	0x00, 0xf5, 0x21, 0x00


	//----- nvinfo : EIATTR_KPARAM_INFO
	.align		4
.L_247:
        /*0038*/ 	.byte	0x04, 0x17
        /*003a*/ 	.short	(.L_249 - .L_248)
.L_248:
        /*003c*/ 	.word	0x00000000
        /*0040*/ 	.short	0x0000
        /*0042*/ 	.short	0x0000
        /*0044*/ 	.byte	0x00, 0xf5, 0x21, 0x00


	//----- nvinfo : EIATTR_SPARSE_MMA_MASK
	.align		4
.L_249:
        /*0048*/ 	.byte	0x03, 0x50
        /*004a*/ 	.short	0x0000


	//----- nvinfo : EIATTR_MAXREG_COUNT
	.align		4
        /*004c*/ 	.byte	0x03, 0x1b
        /*004e*/ 	.short	0x00ff


	//----- nvinfo : EIATTR_NUM_BARRIERS
	.align		4
        /*0050*/ 	.byte	0x02, 0x4c
        /*0052*/ 	.byte	0x01
	.zero		1


	//----- nvinfo : EIATTR_MERCURY_ISA_VERSION
	.align		4
        /*0054*/ 	.byte	0x03, 0x5f
        /*0056*/ 	.short	0x0101


	//----- nvinfo : EIATTR_VRC_CTA_INIT_COUNT
	.align		4
        /*0058*/ 	.byte	0x02, 0x4a
	.zero		1
	.zero		1


	//----- nvinfo : EIATTR_EXIT_INSTR_OFFSETS
	.align		4
        /*005c*/ 	.byte	0x04, 0x1c
        /*005e*/ 	.short	(.L_251 - .L_250)


	//   ....[0]....
.L_250:
        /*0060*/ 	.word	0x00000780


	//----- nvinfo : EIATTR_CBANK_PARAM_SIZE
	.align		4
.L_251:
        /*0064*/ 	.byte	0x03, 0x19
        /*0066*/ 	.short	0x001c


	//----- nvinfo : EIATTR_PARAM_CBANK
	.align		4
        /*0068*/ 	.byte	0x04, 0x0a
        /*006a*/ 	.short	(.L_253 - .L_252)
	.align		4
.L_252:
        /*006c*/ 	.word	index@(.nv.constant0._Z30exclusiveScanBlelloch2OutBlockILi128EfEvPKT0_S2_PS0_i)
        /*0070*/ 	.short	0x0380
        /*0072*/ 	.short	0x001c


	//----- nvinfo : EIATTR_SW_WAR
	.align		4
.L_253:
        /*0074*/ 	.byte	0x04, 0x36
        /*0076*/ 	.short	(.L_255 - .L_254)
.L_254:
        /*0078*/ 	.word	0x00000008
.L_255:


//--------------------- .nv.info._Z29exclusiveScanBlelloch1InBlockILi128EfEvPKT0_PS0_i --------------------------
	.section	.nv.info._Z29exclusiveScanBlelloch1InBlockILi128EfEvPKT0_PS0_i,"",@"SHT_CUDA_INFO"
	.sectionflags	@""
	.align	4


	//----- nvinfo : EIATTR_CUDA_API_VERSION
	.align		4
        /*0000*/ 	.byte	0x04, 0x37
        /*0002*/ 	.short	(.L_257 - .L_256)
.L_256:
        /*0004*/ 	.word	0x00000082


	//----- nvinfo : EIATTR_KPARAM_INFO
	.align		4
.L_257:
        /*0008*/ 	.byte	0x04, 0x17
        /*000a*/ 	.short	(.L_259 - .L_258)
.L_258:
        /*000c*/ 	.word	0x00000000
        /*0010*/ 	.short	0x0002
        /*0012*/ 	.short	0x0010
        /*0014*/ 	.byte	0x00, 0xf0, 0x11, 0x00


	//----- nvinfo : EIATTR_KPARAM_INFO
	.align		4
.L_259:
        /*0018*/ 	.byte	0x04, 0x17
        /*001a*/ 	.short	(.L_261 - .L_260)
.L_260:
        /*001c*/ 	.word	0x00000000
        /*0020*/ 	.short	0x0001
        /*0022*/ 	.short	0x0008
        /*0024*/ 	.byte	0x00, 0xf5, 0x21, 0x00


	//----- nvinfo : EIATTR_KPARAM_INFO
	.align		4
.L_261:
        /*0028*/ 	.byte	0x04, 0x17
        /*002a*/ 	.short	(.L_263 - .L_262)
.L_262:
        /*002c*/ 	.word	0x00000000
        /*0030*/ 	.short	0x0000
        /*0032*/ 	.short	0x0000
        /*0034*/ 	.byte	0x00, 0xf5, 0x21, 0x00


	//----- nvinfo : EIATTR_SPARSE_MMA_MASK
	.align		4
.L_263:
        /*0038*/ 	.byte	0x03, 0x50
        /*003a*/ 	.short	0x0000


	//----- nvinfo : EIATTR_MAXREG_COUNT
	.align		4
        /*003c*/ 	.byte	0x03, 0x1b
        /*003e*/ 	.short	0x00ff


	//----- nvinfo : EIATTR_NUM_BARRIERS
	.align		4
        /*0040*/ 	.byte	0x02, 0x4c
        /*0042*/ 	.byte	0x01
	.zero		1


	//----- nvinfo : EIATTR_MERCURY_ISA_VERSION
	.align		4
        /*0044*/ 	.byte	0x03, 0x5f
        /*0046*/ 	.short	0x0101


	//----- nvinfo : EIATTR_VRC_CTA_INIT_COUNT
	.align		4
        /*0048*/ 	.byte	0x02, 0x4a
	.zero		1
	.zero		1


	//----- nvinfo : EIATTR_EXIT_INSTR_OFFSETS
	.align		4
        /*004c*/ 	.byte	0x04, 0x1c
        /*004e*/ 	.short	(.L_265 - .L_264)


	//   ....[0]....
.L_264:
        /*0050*/ 	.word	0x00000720


	//   ....[1]....
        /*0054*/ 	.word	0x00000770


	//----- nvinfo : EIATTR_CBANK_PARAM_SIZE
	.align		4
.L_265:
        /*0058*/ 	.byte	0x03, 0x19
        /*005a*/ 	.short	0x0014


	//----- nvinfo : EIATTR_PARAM_CBANK
	.align		4
        /*005c*/ 	.byte	0x04, 0x0a
        /*005e*/ 	.short	(.L_267 - .L_266)
	.align		4
.L_266:
        /*0060*/ 	.word	index@(.nv.constant0._Z29exclusiveScanBlelloch1InBlockILi128EfEvPKT0_PS0_i)
        /*0064*/ 	.short	0x0380
        /*0066*/ 	.short	0x0014


	//----- nvinfo : EIATTR_SW_WAR
	.align		4
.L_267:
        /*0068*/ 	.byte	0x04, 0x36
        /*006a*/ 	.short	(.L_269 - .L_268)
.L_268:
        /*006c*/ 	.word	0x00000008
.L_269:


//--------------------- .nv.info._Z30exclusiveScanBlelloch2OutBlockILi64EfEvPKT0_S2_PS0_i --------------------------
	.section	.nv.info._Z30exclusiveScanBlelloch2OutBlockILi64EfEvPKT0_S2_PS0_i,"",@"SHT_CUDA_INFO"
	.sectionflags	@""
	.align	4


	//----- nvinfo : EIATTR_CUDA_API_VERSION
	.align		4
        /*0000*/ 	.byte	0x04, 0x37
        /*0002*/ 	.short	(.L_271 - .L_270)
.L_270:
        /*0004*/ 	.word	0x00000082


	//----- nvinfo : EIATTR_KPARAM_INFO
	.align		4
.L_271:
        /*0008*/ 	.byte	0x04, 0x17
        /*000a*/ 	.short	(.L_273 - .L_272)
.L_272:
        /*000c*/ 	.word	0x00000000
        /*0010*/ 	.short	0x0003
        /*0012*/ 	.short	0x0018
        /*0014*/ 	.byte	0x00, 0xf0, 0x11, 0x00


	//----- nvinfo : EIATTR_KPARAM_INFO
	.align		4
.L_273:
        /*0018*/ 	.byte	0x04, 0x17
        /*001a*/ 	.short	(.L_275 - .L_274)
.L_274:
        /*001c*/ 	.word	0x00000000
        /*0020*/ 	.short	0x0002
        /*0022*/ 	.short	0x0010
        /*0024*/ 	.byte	0x00, 0xf5, 0x21, 0x00


	//----- nvinfo : EIATTR_KPARAM_INFO
	.align		4
.L_275:
        /*0028*/ 	.byte	0x04, 0x17
        /*002a*/ 	.short	(.L_277 - .L_276)
.L_276:
        /*002c*/ 	.word	0x00000000
        /*0030*/ 	.short	0x0001
        /*0032*/ 	.short	0x0008
        /*0034*/ 	.byte	0x00, 0xf5, 0x21, 0x00


	//----- nvinfo : EIATTR_KPARAM_INFO
	.align		4
.L_277:
        /*0038*/ 	.byte	0x04, 0x17
        /*003a*/ 	.short	(.L_279 - .L_278)
.L_278:
        /*003c*/ 	.word	0x00000000
        /*0040*/ 	.short	0x0000
        /*0042*/ 	.short	0x0000
        /*0044*/ 	.byte	0x00, 0xf5, 0x21, 0x00


	//----- nvinfo : EIATTR_SPARSE_MMA_MASK
	.align		4
.L_279:
        /*0048*/ 	.byte	0x03, 0x50
        /*004a*/ 	.short	0x0000


	//----- nvinfo : EIATTR_MAXREG_COUNT
	.align		4
        /*004c*/ 	.byte	0x03, 0x1b
        /*004e*/ 	.short	0x00ff


	//----- nvinfo : EIATTR_NUM_BARRIERS
	.align		4
        /*0050*/ 	.byte	0x02, 0x4c
        /*0052*/ 	.byte	0x01
	.zero		1


	//----- nvinfo : EIATTR_MERCURY_ISA_VERSION
	.align		4
        /*0054*/ 	.byte	0x03, 0x5f
        /*0056*/ 	.short	0x0101


	//----- nvinfo : EIATTR_VRC_CTA_INIT_COUNT
	.align		4
        /*0058*/ 	.byte	0x02, 0x4a
	.zero		1
	.zero		1


	//----- nvinfo : EIATTR_EXIT_INSTR_OFFSETS
	.align		4
        /*005c*/ 	.byte	0x04, 0x1c
        /*005e*/ 	.short	(.L_281 - .L_280)


	//   ....[0]....
.L_280:
        /*0060*/ 	.word	0x000006a0


	//----- nvinfo : EIATTR_CBANK_PARAM_SIZE
	.align		4
.L_281:
        /*0064*/ 	.byte	0x03, 0x19
        /*0066*/ 	.short	0x001c


	//----- nvinfo : EIATTR_PARAM_CBANK
	.align		4
        /*0068*/ 	.byte	0x04, 0x0a
        /*006a*/ 	.short	(.L_283 - .L_282)
	.align		4
.L_282:
        /*006c*/ 	.word	index@(.nv.constant0._Z30exclusiveScanBlelloch2OutBlockILi64EfEvPKT0_S2_PS0_i)
        /*0070*/ 	.short	0x0380
        /*0072*/ 	.short	0x001c


	//----- nvinfo : EIATTR_SW_WAR
	.align		4
.L_283:
        /*0074*/ 	.byte	0x04, 0x36
        /*0076*/ 	.short	(.L_285 - .L_284)
.L_284:
        /*0078*/ 	.word	0x00000008
.L_285:


//--------------------- .nv.info._Z29exclusiveScanBlelloch1InBlockILi64EfEvPKT0_PS0_i --------------------------
	.section	.nv.info._Z29exclusiveScanBlelloch1InBlockILi64EfEvPKT0_PS0_i,"",@"SHT_CUDA_INFO"
	.sectionflags	@""
	.align	4


	//----- nvinfo : EIATTR_CUDA_API_VERSION
	.align		4
        /*0000*/ 	.byte	0x04, 0x37
        /*0002*/ 	.short	(.L_287 - .L_286)
.L_286:
        /*0004*/ 	.word	0x00000082


	//----- nvinfo : EIATTR_KPARAM_INFO
	.align		4
.L_287:
        /*0008*/ 	.byte	0x04, 0x17
        /*000a*/ 	.short	(.L_289 - .L_288)
.L_288:
        /*000c*/ 	.word	0x00000000
        /*0010*/ 	.short	0x0002
        /*0012*/ 	.short	0x0010
        /*0014*/ 	.byte	0x00, 0xf0, 0x11, 0x00


	//----- nvinfo : EIATTR_KPARAM_INFO
	.align		4
.L_289:
        /*0018*/ 	.byte	0x04, 0x17
        /*001a*/ 	.short	(.L_291 - .L_290)
.L_290:
        /*001c*/ 	.word	0x00000000
        /*0020*/ 	.short	0x0001
        /*0022*/ 	.short	0x0008
        /*0024*/ 	.byte	0x00, 0xf5, 0x21, 0x00


	//----- nvinfo : EIATTR_KPARAM_INFO
	.align		4
.L_291:
        /*0028*/ 	.byte	0x04, 0x17
        /*002a*/ 	.short	(.L_293 - .L_292)
.L_292:
        /*002c*/ 	.word	0x00000000
        /*0030*/ 	.short	0x0000
        /*0032*/ 	.short	0x0000
        /*0034*/ 	.byte	0x00, 0xf5, 0x21, 0x00


	//----- nvinfo : EIATTR_SPARSE_MMA_MASK
	.align		4
.L_293:
        /*0038*/ 	.byte	0x03, 0x50
        /*003a*/ 	.short	0x0000


	//----- nvinfo : EIATTR_MAXREG_COUNT
	.align		4
        /*003c*/ 	.byte	0x03, 0x1b
        /*003e*/ 	.short	0x00ff


	//----- nvinfo : EIATTR_NUM_BARRIERS
	.align		4
        /*0040*/ 	.byte	0x02, 0x4c
        /*0042*/ 	.byte	0x01
	.zero		1


	//----- nvinfo : EIATTR_MERCURY_ISA_VERSION
	.align		4
        /*0044*/ 	.byte	0x03, 0x5f
        /*0046*/ 	.short	0x0101


	//----- nvinfo : EIATTR_VRC_CTA_INIT_COUNT
	.align		4
        /*0048*/ 	.byte	0x02, 0x4a
	.zero		1
	.zero		1


	//----- nvinfo : EIATTR_EXIT_INSTR_OFFSETS
	.align		4
        /*004c*/ 	.byte	0x04, 0x1c
        /*004e*/ 	.short	(.L_295 - .L_294)


	//   ....[0]....
.L_294:
        /*0050*/ 	.word	0x00000620


	//   ....[1]....
        /*0054*/ 	.word	0x00000670


	//----- nvinfo : EIATTR_CBANK_PARAM_SIZE
	.align		4
.L_295:
        /*0058*/ 	.byte	0x03, 0x19
        /*005a*/ 	.short	0x0014


	//----- nvinfo : EIATTR_PARAM_CBANK
	.align		4
        /*005c*/ 	.byte	0x04, 0x0a
        /*005e*/ 	.short	(.L_297 - .L_296)
	.align		4
.L_296:
        /*0060*/ 	.word	index@(.nv.constant0._Z29exclusiveScanBlelloch1InBlockILi64EfEvPKT0_PS0_i)
        /*0064*/ 	.short	0x0380
        /*0066*/ 	.short	0x0014


	//----- nvinfo : EIATTR_SW_WAR
	.align		4
.L_297:
        /*0068*/ 	.byte	0x04, 0x36
        /*006a*/ 	.short	(.L_299 - .L_298)
.L_298:
        /*006c*/ 	.word	0x00000008
.L_299:


//--------------------- .nv.info._Z30exclusiveScanBlelloch2OutBlockILi32EfEvPKT0_S2_PS0_i --------------------------
	.section	.nv.info._Z30exclusiveScanBlelloch2OutBlockILi32EfEvPKT0_S2_PS0_i,"",@"SHT_CUDA_INFO"
	.sectionflags	@""
	.align	4


	//----- nvinfo : EIATTR_CUDA_API_VERSION
	.align		4
        /*0000*/ 	.byte	0x04, 0x37
        /*0002*/ 	.short	(.L_301 - .L_300)
.L_300:
        /*0004*/ 	.word	0x00000082


	//----- nvinfo : EIATTR_KPARAM_INFO
	.align		4
.L_301:
        /*0008*/ 	.byte	0x04, 0x17
        /*000a*/ 	.short	(.L_303 - .L_302)
.L_302:
        /*000c*/ 	.word	0x00000000
        /*0010*/ 	.short	0x0003
        /*0012*/ 	.short	0x0018
        /*0014*/ 	.byte	0x00, 0xf0, 0x11, 0x00


	//----- nvinfo : EIATTR_KPARAM_INFO
	.align		4
.L_303:
        /*0018*/ 	.byte	0x04, 0x17
        /*001a*/ 	.short	(.L_305 - .L_304)
.L_304:
        /*001c*/ 	.word	0x00000000
        /*0020*/ 	.short	0x0002
        /*0022*/ 	.short	0x0010
        /*0024*/ 	.byte	0x00, 0xf5, 0x21, 0x00


	//----- nvinfo : EIATTR_KPARAM_INFO
	.align		4
.L_305:
        /*0028*/ 	.byte	0x04, 0x17
        /*002a*/ 	.short	(.L_307 - .L_306)
.L_306:
        /*002c*/ 	.word	0x00000000
        /*0030*/ 	.short	0x0001
        /*0032*/ 	.short	0x0008
        /*0034*/ 	.byte	0x00, 0xf5, 0x21, 0x00


	//----- nvinfo : EIATTR_KPARAM_INFO
	.align		4
.L_307:
        /*0038*/ 	.byte	0x04, 0x17
        /*003a*/ 	.short	(.L_309 - .L_308)
.L_308:
        /*003c*/ 	.word	0x00000000
        /*0040*/ 	.short	0x0000
        /*0042*/ 	.short	0x0000
        /*0044*/ 	.byte	0x00, 0xf5, 0x21, 0x00


	//----- nvinfo : EIATTR_SPARSE_MMA_MASK
	.align		4
.L_309:
        /*0048*/ 	.byte	0x03, 0x50
        /*004a*/ 	.short	0x0000


	//----- nvinfo : EIATTR_MAXREG_COUNT
	.align		4
        /*004c*/ 	.byte	0x03, 0x1b
        /*004e*/ 	.short	0x00ff


	//----- nvinfo : EIATTR_NUM_BARRIERS
	.align		4
        /*0050*/ 	.byte	0x02, 0x4c
        /*0052*/ 	.byte	0x01
	.zero		1


	//----- nvinfo : EIATTR_MERCURY_ISA_VERSION
	.align		4
        /*0054*/ 	.byte	0x03, 0x5f
        /*0056*/ 	.short	0x0101


	//----- nvinfo : EIATTR_VRC_CTA_INIT_COUNT
	.align		4
        /*0058*/ 	.byte	0x02, 0x4a
	.zero		1
	.zero		1


	//----- nvinfo : EIATTR_EXIT_INSTR_OFFSETS
	.align		4
        /*005c*/ 	.byte	0x04, 0x1c
        /*005e*/ 	.short	(.L_311 - .L_310)


	//   ....[0]....
.L_310:
        /*0060*/ 	.word	0x000005c0


	//----- nvinfo : EIATTR_CBANK_PARAM_SIZE
	.align		4
.L_311:
        /*0064*/ 	.byte	0x03, 0x19
        /*0066*/ 	.short	0x001c


	//----- nvinfo : EIATTR_PARAM_CBANK
	.align		4
        /*0068*/ 	.byte	0x04, 0x0a
        /*006a*/ 	.short	(.L_313 - .L_312)
	.align		4
.L_312:
        /*006c*/ 	.word	index@(.nv.constant0._Z30exclusiveScanBlelloch2OutBlockILi32EfEvPKT0_S2_PS0_i)
        /*0070*/ 	.short	0x0380
        /*0072*/ 	.short	0x001c


	//----- nvinfo : EIATTR_SW_WAR
	.align		4
.L_313:
        /*0074*/ 	.byte	0x04, 0x36
        /*0076*/ 	.short	(.L_315 - .L_314)
.L_314:
        /*0078*/ 	.word	0x00000008
.L_315:


//--------------------- .nv.info._Z29exclusiveScanBlelloch1InBlockILi32EfEvPKT0_PS0_i --------------------------
	.section	.nv.info._Z29exclusiveScanBlelloch1InBlockILi32EfEvPKT0_PS0_i,"",@"SHT_CUDA_INFO"
	.sectionflags	@""
	.align	4


	//----- nvinfo : EIATTR_CUDA_API_VERSION
	.align		4
        /*0000*/ 	.byte	0x04, 0x37
        /*0002*/ 	.short	(.L_317 - .L_316)
.L_316:
        /*0004*/ 	.word	0x00000082


	//----- nvinfo : EIATTR_KPARAM_INFO
	.align		4
.L_317:
        /*0008*/ 	.byte	0x04, 0x17
        /*000a*/ 	.short	(.L_319 - .L_318)
.L_318:
        /*000c*/ 	.word	0x00000000
        /*0010*/ 	.short	0x0002
        /*0012*/ 	.short	0x0010
        /*0014*/ 	.byte	0x00, 0xf0, 0x11, 0x00


	//----- nvinfo : EIATTR_KPARAM_INFO
	.align		4
.L_319:
        /*0018*/ 	.byte	0x04, 0x17
        /*001a*/ 	.short	(.L_321 - .L_320)
.L_320:
        /*001c*/ 	.word	0x00000000
        /*0020*/ 	.short	0x0001
        /*0022*/ 	.short	0x0008
        /*0024*/ 	.byte	0x00, 0xf5, 0x21, 0x00


	//----- nvinfo : EIATTR_KPARAM_INFO
	.align		4
.L_321:
        /*0028*/ 	.byte	0x04, 0x17
        /*002a*/ 	.short	(.L_323 - .L_322)
.L_322:
        /*002c*/ 	.word	0x00000000
        /*0030*/ 	.short	0x0000
        /*0032*/ 	.short	0x0000
        /*0034*/ 	.byte	0x00, 0xf5, 0x21, 0x00


	//----- nvinfo : EIATTR_SPARSE_MMA_MASK
	.align		4
.L_323:
        /*0038*/ 	.byte	0x03, 0x50
        /*003a*/ 	.short	0x0000


	//----- nvinfo : EIATTR_MAXREG_COUNT
	.align		4
        /*003c*/ 	.byte	0x03, 0x1b
        /*003e*/ 	.short	0x00ff


	//----- nvinfo : EIATTR_NUM_BARRIERS
	.align		4
        /*0040*/ 	.byte	0x02, 0x4c
        /*0042*/ 	.byte	0x01
	.zero		1


	//----- nvinfo : EIATTR_MERCURY_ISA_VERSION
	.align		4
        /*0044*/ 	.byte	0x03, 0x5f
        /*0046*/ 	.short	0x0101


	//----- nvinfo : EIATTR_VRC_CTA_INIT_COUNT
	.align		4
        /*0048*/ 	.byte	0x02, 0x4a
	.zero		1
	.zero		1


	//----- nvinfo : EIATTR_EXIT_INSTR_OFFSETS
	.align		4
        /*004c*/ 	.byte	0x04, 0x1c
        /*004e*/ 	.short	(.L_325 - .L_324)


	//   ....[0]....
.L_324:
        /*0050*/ 	.word	0x00000540


	//   ....[1]....
        /*0054*/ 	.word	0x00000590


	//----- nvinfo : EIATTR_CBANK_PARAM_SIZE
	.align		4
.L_325:
        /*0058*/ 	.byte	0x03, 0x19
        /*005a*/ 	.short	0x0014


	//----- nvinfo : EIATTR_PARAM_CBANK
	.align		4
        /*005c*/ 	.byte	0x04, 0x0a
        /*005e*/ 	.short	(.L_327 - .L_326)
	.align		4
.L_326:
        /*0060*/ 	.word	index@(.nv.constant0._Z29exclusiveScanBlelloch1InBlockILi32EfEvPKT0_PS0_i)
        /*0064*/ 	.short	0x0380
        /*0066*/ 	.short	0x0014


	//----- nvinfo : EIATTR_SW_WAR
	.align		4
.L_327:
        /*0068*/ 	.byte	0x04, 0x36
        /*006a*/ 	.short	(.L_329 - .L_328)
.L_328:
        /*006c*/ 	.word	0x00000008
.L_329:


//--------------------- .nv.info._Z31inclusiveScanHillisSteele3MergeILi1024EfEvPT0_PKS0_i --------------------------
	.section	.nv.info._Z31inclusiveScanHillisSteele3MergeILi1024EfEvPT0_PKS0_i,"",@"SHT_CUDA_INFO"
	.sectionflags	@""
	.align	4


	//----- nvinfo : EIATTR_CUDA_API_VERSION
	.align		4
        /*0000*/ 	.byte	0x04, 0x37
        /*0002*/ 	.short	(.L_331 - .L_330)
.L_330:
        /*0004*/ 	.word	0x00000082


	//----- nvinfo : EIATTR_KPARAM_INFO
	.align		4
.L_331:
        /*0008*/ 	.byte	0x04, 0x17
        /*000a*/ 	.short	(.L_333 - .L_332)
.L_332:
        /*000c*/ 	.word	0x00000000
        /*0010*/ 	.short	0x0002
        /*0012*/ 	.short	0x0010
        /*0014*/ 	.byte	0x00, 0xf0, 0x11, 0x00


	//----- nvinfo : EIATTR_KPARAM_INFO
	.align		4
.L_333:
        /*0018*/ 	.byte	0x04, 0x17
        /*001a*/ 	.short	(.L_335 - .L_334)
.L_334:
        /*001c*/ 	.word	0x00000000
        /*0020*/ 	.short	0x0001
        /*0022*/ 	.short	0x0008
        /*0024*/ 	.byte	0x00, 0xf5, 0x21, 0x00


	//----- nvinfo : EIATTR_KPARAM_INFO
	.align		4
.L_335:
        /*0028*/ 	.byte	0x04, 0x17
        /*002a*/ 	.short	(.L_337 - .L_336)
.L_336:
        /*002c*/ 	.word	0x00000000
        /*0030*/ 	.short	0x0000
        /*0032*/ 	.short	0x0000
        /*0034*/ 	.byte	0x00, 0xf5, 0x21, 0x00


	//----- nvinfo : EIATTR_SPARSE_MMA_MASK
	.align		4
.L_337:
        /*0038*/ 	.byte	0x03, 0x50
        /*003a*/ 	.short	0x0000


	//----- nvinfo : EIATTR_MAXREG_COUNT
	.align		4
        /*003c*/ 	.byte	0x03, 0x1b
        /*003e*/ 	.short	0x00ff


	//----- nvinfo : EIATTR_NUM_BARRIERS
	.align		4
        /*0040*/ 	.byte	0x02, 0x4c
        /*0042*/ 	.byte	0x01
	.zero		1


	//----- nvinfo : EIATTR_MERCURY_ISA_VERSION
	.align		4
        /*0044*/ 	.byte	0x03, 0x5f
        /*0046*/ 	.short	0x0101


	//----- nvinfo : EIATTR_VRC_CTA_INIT_COUNT
	.align		4
        /*0048*/ 	.byte	0x02, 0x4a
	.zero		1
	.zero		1


	//----- nvinfo : EIATTR_EXIT_INSTR_OFFSETS
	.align		4
        /*004c*/ 	.byte	0x04, 0x1c
        /*004e*/ 	.short	(.L_339 - .L_338)


	//   ....[0]....
.L_338:
        /*0050*/ 	.word	0x00000110


	//   ....[1]....
        /*0054*/ 	.word	0x000001b0


	//----- nvinfo : EIATTR_CBANK_PARAM_SIZE
	.align		4
.L_339:
        /*0058*/ 	.byte	0x03, 0x19
        /*005a*/ 	.short	0x0014


	//----- nvinfo : EIATTR_PARAM_CBANK
	.align		4
        /*005c*/ 	.byte	0x04, 0x0a
        /*005e*/ 	.short	(.L_341 - .L_340)
	.align		4
.L_340:
        /*0060*/ 	.word	index@(.nv.constant0._Z31inclusiveScanHillisSteele3MergeILi1024EfEvPT0_PKS0_i)
        /*0064*/ 	.short	0x0380
        /*0066*/ 	.short	0x0014


	//----- nvinfo : EIATTR_SW_WAR
	.align		4
.L_341:
        /*0068*/ 	.byte	0x04, 0x36
        /*006a*/ 	.short	(.L_343 - .L_342)
.L_342:
        /*006c*/ 	.word	0x00000008
.L_343:


//--------------------- .nv.info._Z34inclusiveScanHillisSteele2OutBlockILi1024EfEvPKT0_PS0_i --------------------------
	.section	.nv.info._Z34inclusiveScanHillisSteele2OutBlockILi1024EfEvPKT0_PS0_i,"",@"SHT_CUDA_INFO"
	.sectionflags	@""
	.align	4


	//----- nvinfo : EIATTR_CUDA_API_VERSION
	.align		4
        /*0000*/ 	.byte	0x04, 0x37
        /*0002*/ 	.short	(.L_345 - .L_344)
.L_344:
        /*0004*/ 	.word	0x00000082


	//----- nvinfo : EIATTR_KPARAM_INFO
	.align		4
.L_345:
        /*0008*/ 	.byte	0x04, 0x17
        /*000a*/ 	.short	(.L_347 - .L_346)
.L_346:
        /*000c*/ 	.word	0x00000000
        /*0010*/ 	.short	0x0002
        /*0012*/ 	.short	0x0010
        /*0014*/ 	.byte	0x00, 0xf0, 0x11, 0x00


	//----- nvinfo : EIATTR_KPARAM_INFO
	.align		4
.L_347:
        /*0018*/ 	.byte	0x04, 0x17
        /*001a*/ 	.short	(.L_349 - .L_348)
.L_348:
        /*001c*/ 	.word	0x00000000
        /*0020*/ 	.short	0x0001
        /*0022*/ 	.short	0x0008
        /*0024*/ 	.byte	0x00, 0xf5, 0x21, 0x00


	//----- nvinfo : EIATTR_KPARAM_INFO
	.align		4
.L_349:
        /*0028*/ 	.byte	0x04, 0x17
        /*002a*/ 	.short	(.L_351 - .L_350)
.L_350:
        /*002c*/ 	.word	0x00000000
        /*0030*/ 	.short	0x0000
        /*0032*/ 	.short	0x0000
        /*0034*/ 	.byte	0x00, 0xf5, 0x21, 0x00


	//----- nvinfo : EIATTR_SPARSE_MMA_MASK
	.align		4
.L_351:
        /*0038*/ 	.byte	0x03, 0x50
        /*003a*/ 	.short	0x0000


	//----- nvinfo : EIATTR_MAXREG_COUNT
	.align		4
        /*003c*/ 	.byte	0x03, 0x1b
        /*003e*/ 	.short	0x00ff


	//----- nvinfo : EIATTR_NUM_BARRIERS
	.align		4
        /*0040*/ 	.byte	0x02, 0x4c
        /*0042*/ 	.byte	0x01
	.zero		1


	//----- nvinfo : EIATTR_MERCURY_ISA_VERSION
	.align		4
        /*0044*/ 	.byte	0x03, 0x5f
        /*0046*/ 	.short	0x0101


	//----- nvinfo : EIATTR_VRC_CTA_INIT_COUNT
	.align		4
        /*0048*/ 	.byte	0x02, 0x4a
	.zero		1
	.zero		1


	//----- nvinfo : EIATTR_EXIT_INSTR_OFFSETS
	.align		4
        /*004c*/ 	.byte	0x04, 0x1c
        /*004e*/ 	.short	(.L_353 - .L_352)


	//   ....[0]....
.L_352:
        /*0050*/ 	.word	0x00000490


	//----- nvinfo : EIATTR_CBANK_PARAM_SIZE
	.align		4
.L_353:
        /*0054*/ 	.byte	0x03, 0x19
        /*0056*/ 	.short	0x0014


	//----- nvinfo : EIATTR_PARAM_CBANK
	.align		4
        /*0058*/ 	.byte	0x04, 0x0a
        /*005a*/ 	.short	(.L_355 - .L_354)
	.align		4
.L_354:
        /*005c*/ 	.word	index@(.nv.constant0._Z34inclusiveScanHillisSteele2OutBlockILi1024EfEvPKT0_PS0_i)
        /*0060*/ 	.short	0x0380
        /*0062*/ 	.short	0x0014


	//----- nvinfo : EIATTR_SW_WAR
	.align		4
.L_355:
        /*0064*/ 	.byte	0x04, 0x36
        /*0066*/ 	.short	(.L_357 - .L_356)
.L_356:
        /*0068*/ 	.word	0x00000008
.L_357:


//--------------------- .nv.info._Z33inclusiveScanHillisSteele1InBlockILi1024EfEvPKT0_PS0_i --------------------------
	.section	.nv.info._Z33inclusiveScanHillisSteele1InBlockILi1024EfEvPKT0_PS0_i,"",@"SHT_CUDA_INFO"
	.sectionflags	@""
	.align	4


	//----- nvinfo : EIATTR_CUDA_API_VERSION
	.align		4
        /*0000*/ 	.byte	0x04, 0x37
        /*0002*/ 	.short	(.L_359 - .L_358)
.L_358:
        /*0004*/ 	.word	0x00000082


	//----- nvinfo : EIATTR_KPARAM_INFO
	.align		4
.L_359:
        /*0008*/ 	.byte	0x04, 0x17
        /*000a*/ 	.short	(.L_361 - .L_360)
.L_360:
        /*000c*/ 	.word	0x00000000
        /*0010*/ 	.short	0x0002
        /*0012*/ 	.short	0x0010
        /*0014*/ 	.byte	0x00, 0xf0, 0x11, 0x00


	//----- nvinfo : EIATTR_KPARAM_INFO
	.align		4
.L_361:
        /*0018*/ 	.byte	0x04, 0x17
        /*001a*/ 	.short	(.L_363 - .L_362)
.L_362:
        /*001c*/ 	.word	0x00000000
        /*0020*/ 	.short	0x0001
        /*0022*/ 	.short	0x0008
        /*0024*/ 	.byte	0x00, 0xf5, 0x21, 0x00


	//----- nvinfo : EIATTR_KPARAM_INFO
	.align		4
.L_363:
        /*0028*/ 	.byte	0x04, 0x17
        /*002a*/ 	.short	(.L_365 - .L_364)
.L_364:
        /*002c*/ 	.word	0x00000000
        /*0030*/ 	.short	0x0000
        /*0032*/ 	.short	0x0000
        /*0034*/ 	.byte	0x00, 0xf5, 0x21, 0x00


	//----- nvinfo : EIATTR_SPARSE_MMA_MASK
	.align		4
.L_365:
        /*0038*/ 	.byte	0x03, 0x50
        /*003a*/ 	.short	0x0000


	//----- nvinfo : EIATTR_MAXREG_COUNT
	.align		4
        /*003c*/ 	.byte	0x03, 0x1b
        /*003e*/ 	.short	0x00ff


	//----- nvinfo : EIATTR_NUM_BARRIERS
	.align		4
        /*0040*/ 	.byte	0x02, 0x4c
        /*0042*/ 	.byte	0x01
	.zero		1


	//----- nvinfo : EIATTR_MERCURY_ISA_VERSION
	.align		4
        /*0044*/ 	.byte	0x03, 0x5f
        /*0046*/ 	.short	0x0101


	//----- nvinfo : EIATTR_VRC_CTA_INIT_COUNT
	.align		4
        /*0048*/ 	.byte	0x02, 0x4a
	.zero		1
	.zero		1


	//----- nvinfo : EIATTR_EXIT_INSTR_OFFSETS
	.align		4
        /*004c*/ 	.byte	0x04, 0x1c
        /*004e*/ 	.short	(.L_367 - .L_366)


	//   ....[0]....
.L_366:
        /*0050*/ 	.word	0x00000450


	//   ....[1]....
        /*0054*/ 	.word	0x00000490


	//----- nvinfo : EIATTR_CBANK_PARAM_SIZE
	.align		4
.L_367:
        /*0058*/ 	.byte	0x03, 0x19
        /*005a*/ 	.short	0x0014


	//----- nvinfo : EIATTR_PARAM_CBANK
	.align		4
        /*005c*/ 	.byte	0x04, 0x0a
        /*005e*/ 	.short	(.L_369 - .L_368)
	.align		4
.L_368:
        /*0060*/ 	.word	index@(.nv.constant0._Z33inclusiveScanHillisSteele1InBlockILi1024EfEvPKT0_PS0_i)
        /*0064*/ 	.short	0x0380
        /*0066*/ 	.short	0x0014


	//----- nvinfo : EIATTR_SW_WAR
	.align		4
.L_369:
        /*0068*/ 	.byte	0x04, 0x36
        /*006a*/ 	.short	(.L_371 - .L_370)
.L_370:
        /*006c*/ 	.word	0x00000008
.L_371:


//--------------------- .nv.info._Z31inclusiveScanHillisSteele3MergeILi512EfEvPT0_PKS0_i --------------------------
	.section	.nv.info._Z31inclusiveScanHillisSteele3MergeILi512EfEvPT0_PKS0_i,"",@"SHT_CUDA_INFO"
	.sectionflags	@""
	.align	4


	//----- nvinfo : EIATTR_CUDA_API_VERSION
	.align		4
        /*0000*/ 	.byte	0x04, 0x37
        /*0002*/ 	.short	(.L_373 - .L_372)
.L_372:
        /*0004*/ 	.word	0x00000082


	//----- nvinfo : EIATTR_KPARAM_INFO
	.align		4
.L_373:
        /*0008*/ 	.byte	0x04, 0x17
        /*000a*/ 	.short	(.L_375 - .L_374)
.L_374:
        /*000c*/ 	.word	0x00000000
        /*0010*/ 	.short	0x0002
        /*0012*/ 	.short	0x0010
        /*0014*/ 	.byte	0x00, 0xf0, 0x11, 0x00


	//----- nvinfo : EIATTR_KPARAM_INFO
	.align		4
.L_375:
        /*0018*/ 	.byte	0x04, 0x17
        /*001a*/ 	.short	(.L_377 - .L_376)
.L_376:
        /*001c*/ 	.word	0x00000000
        /*0020*/ 	.short	0x0001
        /*0022*/ 	.short	0x0008
        /*0024*/ 	.byte	0x00, 0xf5, 0x21, 0x00


	//----- nvinfo : EIATTR_KPARAM_INFO
	.align		4
.L_377:
        /*0028*/ 	.byte	0x04, 0x17
        /*002a*/ 	.short	(.L_379 - .L_378)
.L_378:
        /*002c*/ 	.word	0x00000000
        /*0030*/ 	.short	0x0000
        /*0032*/ 	.short	0x0000
        /*0034*/ 	.byte	0x00, 0xf5, 0x21, 0x00


	//----- nvinfo : EIATTR_SPARSE_MMA_MASK
	.align		4
.L_379:
        /*0038*/ 	.byte	0x03, 0x50
        /*003a*/ 	.short	0x0000


	//----- nvinfo : EIATTR_MAXREG_COUNT
	.align		4
        /*003c*/ 	.byte	0x03, 0x1b
        /*003e*/ 	.short	0x00ff


	//----- nvinfo : EIATTR_NUM_BARRIERS
	.align		4
        /*0040*/ 	.byte	0x02, 0x4c
        /*0042*/ 	.byte	0x01
	.zero		1


	//----- nvinfo : EIATTR_MERCURY_ISA_VERSION
	.align		4
        /*0044*/ 	.byte	0x03, 0x5f
        /*0046*/ 	.short	0x0101


	//----- nvinfo : EIATTR_VRC_CTA_INIT_COUNT
	.align		4
        /*0048*/ 	.byte	0x02, 0x4a
	.zero		1
	.zero		1


	//----- nvinfo : EIATTR_EXIT_INSTR_OFFSETS
	.align		4
        /*004c*/ 	.byte	0x04, 0x1c
        /*004e*/ 	.short	(.L_381 - .L_380)


	//   ....[0]....
.L_380:
        /*0050*/ 	.word	0x00000110


	//   ....[1]....
        /*0054*/ 	.word	0x000001b0


	//----- nvinfo : EIATTR_CBANK_PARAM_SIZE
	.align		4
.L_381:
        /*0058*/ 	.byte	0x03, 0x19
        /*005a*/ 	.short	0x0014


	//----- nvinfo : EIATTR_PARAM_CBANK
	.align		4
        /*005c*/ 	.byte	0x04, 0x0a
        /*005e*/ 	.short	(.L_383 - .L_382)
	.align		4
.L_382:
        /*0060*/ 	.word	index@(.nv.constant0._Z31inclusiveScanHillisSteele3MergeILi512EfEvPT0_PKS0_i)
        /*0064*/ 	.short	0x0380
        /*0066*/ 	.short	0x0014


	//----- nvinfo : EIATTR_SW_WAR
	.align		4
.L_383:
        /*0068*/ 	.byte	0x04, 0x36
        /*006a*/ 	.short	(.L_385 - .L_384)
.L_384:
        /*006c*/ 	.word	0x00000008
.L_385:


//--------------------- .nv.info._Z34inclusiveScanHillisSteele2OutBlockILi512EfEvPKT0_PS0_i --------------------------
	.section	.nv.info._Z34inclusiveScanHillisSteele2OutBlockILi512EfEvPKT0_PS0_i,"",@"SHT_CUDA_INFO"
	.sectionflags	@""
	.align	4


	//----- nvinfo : EIATTR_CUDA_API_VERSION
	.align		4
        /*0000*/ 	.byte	0x04, 0x37
        /*0002*/ 	.short	(.L_387 - .L_386)
.L_386:
        /*0004*/ 	.word	0x00000082


	//----- nvinfo : EIATTR_KPARAM_INFO
	.align		4
.L_387:
        /*0008*/ 	.byte	0x04, 0x17
        /*000a*/ 	.short	(.L_389 - .L_388)
.L_388:
        /*000c*/ 	.word	0x00000000
        /*0010*/ 	.short	0x0002
        /*0012*/ 	.short	0x0010
        /*0014*/ 	.byte	0x00, 0xf0, 0x11, 0x00


	//----- nvinfo : EIATTR_KPARAM_INFO
	.align		4
.L_389:
        /*0018*/ 	.byte	0x04, 0x17
        /*001a*/ 	.short	(.L_391 - .L_390)
.L_390:
        /*001c*/ 	.word	0x00000000
        /*0020*/ 	.short	0x0001
        /*0022*/ 	.short	0x0008
        /*0024*/ 	.byte	0x00, 0xf5, 0x21, 0x00


	//----- nvinfo : EIATTR_KPARAM_INFO
	.align		4
.L_391:
        /*0028*/ 	.byte	0x04, 0x17
        /*002a*/ 	.short	(.L_393 - .L_392)
.L_392:
        /*002c*/ 	.word	0x00000000
        /*0030*/ 	.short	0x0000
        /*0032*/ 	.short	0x0000
        /*0034*/ 	.byte	0x00, 0xf5, 0x21, 0x00


	//----- nvinfo : EIATTR_SPARSE_MMA_MASK
	.align		4
.L_393:
        /*0038*/ 	.byte	0x03, 0x50
        /*003a*/ 	.short	0x0000


	//----- nvinfo : EIATTR_MAXREG_COUNT
	.align		4
        /*003c*/ 	.byte	0x03, 0x1b
        /*003e*/ 	.short	0x00ff


	//----- nvinfo : EIATTR_NUM_BARRIERS
	.align		4
        /*0040*/ 	.byte	0x02, 0x4c
        /*0042*/ 	.byte	0x01
	.zero		1


	//----- nvinfo : EIATTR_MERCURY_ISA_VERSION
	.align		4
        /*0044*/ 	.byte	0x03, 0x5f
        /*0046*/ 	.short	0x0101


	//----- nvinfo : EIATTR_VRC_CTA_INIT_COUNT
	.align		4
        /*0048*/ 	.byte	0x02, 0x4a
	.zero		1
	.zero		1


	//----- nvinfo : EIATTR_EXIT_INSTR_OFFSETS
	.align		4
        /*004c*/ 	.byte	0x04, 0x1c
        /*004e*/ 	.short	(.L_395 - .L_394)


	//   ....[0]....
.L_394:
        /*0050*/ 	.word	0x00000440


	//----- nvinfo : EIATTR_CBANK_PARAM_SIZE
	.align		4
.L_395:
        /*0054*/ 	.byte	0x03, 0x19
        /*0056*/ 	.short	0x0014


	//----- nvinfo : EIATTR_PARAM_CBANK
	.align		4
        /*0058*/ 	.byte	0x04, 0x0a
        /*005a*/ 	.short	(.L_397 - .L_396)
	.align		4
.L_396:
        /*005c*/ 	.word	index@(.nv.constant0._Z34inclusiveScanHillisSteele2OutBlockILi512EfEvPKT0_PS0_i)
        /*0060*/ 	.short	0x0380
        /*0062*/ 	.short	0x0014


	//----- nvinfo : EIATTR_SW_WAR
	.align		4
.L_397:
        /*0064*/ 	.byte	0x04, 0x36
        /*0066*/ 	.short	(.L_399 - .L_398)
.L_398:
        /*0068*/ 	.word	0x00000008
.L_399:


//--------------------- .nv.info._Z33inclusiveScanHillisSteele1InBlockILi512EfEvPKT0_PS0_i --------------------------
	.section	.nv.info._Z33inclusiveScanHillisSteele1InBlockILi512EfEvPKT0_PS0_i,"",@"SHT_CUDA_INFO"
	.sectionflags	@""
	.align	4


	//----- nvinfo : EIATTR_CUDA_API_VERSION
	.align		4
        /*0000*/ 	.byte	0x04, 0x37
        /*0002*/ 	.short	(.L_401 - .L_400)
.L_400:
        /*0004*/ 	.word	0x00000082


	//----- nvinfo : EIATTR_KPARAM_INFO
	.align		4
.L_401:
        /*0008*/ 	.byte	0x04, 0x17
        /*000a*/ 	.short	(.L_403 - .L_402)
.L_402:
        /*000c*/ 	.word	0x00000000
        /*0010*/ 	.short	0x0002
        /*0012*/ 	.short	0x0010
        /*0014*/ 	.byte	0x00, 0xf0, 0x11, 0x00


	//----- nvinfo : EIATTR_KPARAM_INFO
	.align		4
.L_403:
        /*0018*/ 	.byte	0x04, 0x17
        /*001a*/ 	.short	(.L_405 - .L_404)
.L_404:
        /*001c*/ 	.word	0x00000000
        /*0020*/ 	.short	0x0001
        /*0022*/ 	.short	0x0008
        /*0024*/ 	.byte	0x00, 0xf5, 0x21, 0x00


	//----- nvinfo : EIATTR_KPARAM_INFO
	.align		4
.L_405:
        /*0028*/ 	.byte	0x04, 0x17
        /*002a*/ 	.short	(.L_407 - .L_406)
.L_406:
        /*002c*/ 	.word	0x00000000
        /*0030*/ 	.short	0x0000
        /*0032*/ 	.short	0x0000
        /*0034*/ 	.byte	0x00, 0xf5, 0x21, 0x00


	//----- nvinfo : EIATTR_SPARSE_MMA_MASK
	.align		4
.L_407:
        /*0038*/ 	.byte	0x03, 0x50
        /*003a*/ 	.short	0x0000


	//----- nvinfo : EIATTR_MAXREG_COUNT
	.align		4
        /*003c*/ 	.byte	0x03, 0x1b
        /*003e*/ 	.short	0x00ff


	//----- nvinfo : EIATTR_NUM_BARRIERS
	.align		4
        /*0040*/ 	.byte	0x02, 0x4c
        /*0042*/ 	.byte	0x01
	.zero		1


	//----- nvinfo : EIATTR_MERCURY_ISA_VERSION
	.align		4
        /*0044*/ 	.byte	0x03, 0x5f
        /*0046*/ 	.short	0x0101


	//----- nvinfo : EIATTR_VRC_CTA_INIT_COUNT
	.align		4
        /*0048*/ 	.byte	0x02, 0x4a
	.zero		1
	.zero		1


	//----- nvinfo : EIATTR_EXIT_INSTR_OFFSETS
	.align		4
        /*004c*/ 	.byte	0x04, 0x1c
        /*004e*/ 	.short	(.L_409 - .L_408)


	//   ....[0]....
.L_408:
        /*0050*/ 	.word	0x00000400


	//   ....[1]....
        /*0054*/ 	.word	0x00000440


	//----- nvinfo : EIATTR_CBANK_PARAM_SIZE
	.align		4
.L_409:
        /*0058*/ 	.byte	0x03, 0x19
        /*005a*/ 	.short	0x0014


	//----- nvinfo : EIATTR_PARAM_CBANK
	.align		4
        /*005c*/ 	.byte	0x04, 0x0a
        /*005e*/ 	.short	(.L_411 - .L_410)
	.align		4
.L_410:
        /*0060*/ 	.word	index@(.nv.constant0._Z33inclusiveScanHillisSteele1InBlockILi512EfEvPKT0_PS0_i)
        /*0064*/ 	.short	0x0380
        /*0066*/ 	.short	0x0014


	//----- nvinfo : EIATTR_SW_WAR
	.align		4
.L_411:
        /*0068*/ 	.byte	0x04, 0x36
        /*006a*/ 	.short	(.L_413 - .L_412)
.L_412:
        /*006c*/ 	.word	0x00000008
.L_413:


//--------------------- .nv.info._Z31inclusiveScanHillisSteele3MergeILi128EfEvPT0_PKS0_i --------------------------
	.section	.nv.info._Z31inclusiveScanHillisSteele3MergeILi128EfEvPT0_PKS0_i,"",@"SHT_CUDA_INFO"
	.sectionflags	@""
	.align	4


	//----- nvinfo : EIATTR_CUDA_API_VERSION
	.align		4
        /*0000*/ 	.byte	0x04, 0x37
        /*0002*/ 	.short	(.L_415 - .L_414)
.L_414:
        /*0004*/ 	.word	0x00000082


	//----- nvinfo : EIATTR_KPARAM_INFO
	.align		4
.L_415:
        /*0008*/ 	.byte	0x04, 0x17
        /*000a*/ 	.short	(.L_417 - .L_416)
.L_416:
        /*000c*/ 	.word	0x00000000
        /*0010*/ 	.short	0x0002
        /*0012*/ 	.short	0x0010
        /*0014*/ 	.byte	0x00, 0xf0, 0x11, 0x00


	//----- nvinfo : EIATTR_KPARAM_INFO
	.align		4
.L_417:
        /*0018*/ 	.byte	0x04, 0x17
        /*001a*/ 	.short	(.L_419 - .L_418)
.L_418:
        /*001c*/ 	.word	0x00000000
        /*0020*/ 	.short	0x0001
        /*0022*/ 	.short	0x0008
        /*0024*/ 	.byte	0x00, 0xf5, 0x21, 0x00


	//----- nvinfo : EIATTR_KPARAM_INFO
	.align		4
.L_419:
        /*0028*/ 	.byte	0x04, 0x17
        /*002a*/ 	.short	(.L_421 - .L_420)
.L_420:
        /*002c*/ 	.word	0x00000000
        /*0030*/ 	.short	0x0000
        /*0032*/ 	.short	0x0000
        /*0034*/ 	.byte	0x00, 0xf5, 0x21, 0x00


	//----- nvinfo : EIATTR_SPARSE_MMA_MASK
	.align		4
.L_421:
        /*0038*/ 	.byte	0x03, 0x50
        /*003a*/ 	.short	0x0000


	//----- nvinfo : EIATTR_MAXREG_COUNT
	.align		4
        /*003c*/ 	.byte	0x03, 0x1b
        /*003e*/ 	.short	0x00ff


	//----- nvinfo : EIATTR_NUM_BARRIERS
	.align		4
        /*0040*/ 	.byte	0x02, 0x4c
        /*0042*/ 	.byte	0x01
	.zero		1


	//----- nvinfo : EIATTR_MERCURY_ISA_VERSION
	.align		4
        /*0044*/ 	.byte	0x03, 0x5f
        /*0046*/ 	.short	0x0101


	//----- nvinfo : EIATTR_VRC_CTA_INIT_COUNT
	.align		4
        /*0048*/ 	.byte	0x02, 0x4a
	.zero		1
	.zero		1


	//----- nvinfo : EIATTR_EXIT_INSTR_OFFSETS
	.align		4
        /*004c*/ 	.byte	0x04, 0x1c
        /*004e*/ 	.short	(.L_423 - .L_422)


	//   ....[0]....
.L_422:
        /*0050*/ 	.word	0x00000110


	//   ....[1]....
        /*0054*/ 	.word	0x000001b0


	//----- nvinfo : EIATTR_CBANK_PARAM_SIZE
	.align		4
.L_423:
        /*0058*/ 	.byte	0x03, 0x19
        /*005a*/ 	.short	0x0014


	//----- nvinfo : EIATTR_PARAM_CBANK
	.align		4
        /*005c*/ 	.byte	0x04, 0x0a
        /*005e*/ 	.short	(.L_425 - .L_424)
	.align		4
.L_424:
        /*0060*/ 	.word	index@(.nv.constant0._Z31inclusiveScanHillisSteele3MergeILi128EfEvPT0_PKS0_i)
        /*0064*/ 	.short	0x0380
        /*0066*/ 	.short	0x0014


	//----- nvinfo : EIATTR_SW_WAR
	.align		4
.L_425:
        /*0068*/ 	.byte	0x04, 0x36
        /*006a*/ 	.short	(.L_427 - .L_426)
.L_426:
        /*006c*/ 	.word	0x00000008
.L_427:


//--------------------- .nv.info._Z34inclusiveScanHillisSteele2OutBlockILi128EfEvPKT0_PS0_i --------------------------
	.section	.nv.info._Z34inclusiveScanHillisSteele2OutBlockILi128EfEvPKT0_PS0_i,"",@"SHT_CUDA_INFO"
	.sectionflags	@""
	.align	4


	//----- nvinfo : EIATTR_CUDA_API_VERSION
	.align		4
        /*0000*/ 	.byte	0x04, 0x37
        /*0002*/ 	.short	(.L_429 - .L_428)
.L_428:
        /*0004*/ 	.word	0x00000082


	//----- nvinfo : EIATTR_KPARAM_INFO
	.align		4
.L_429:
        /*0008*/ 	.byte	0x04, 0x17
        /*000a*/ 	.short	(.L_431 - .L_430)
.L_430:
        /*000c*/ 	.word	0x00000000
        /*0010*/ 	.short	0x0002
        /*0012*/ 	.short	0x0010
        /*0014*/ 	.byte	0x00, 0xf0, 0x11, 0x00


	//----- nvinfo : EIATTR_KPARAM_INFO
	.align		4
.L_431:
        /*0018*/ 	.byte	0x04, 0x17
        /*001a*/ 	.short	(.L_433 - .L_432)
.L_432:
        /*001c*/ 	.word	0x00000000
        /*0020*/ 	.short	0x0001
        /*0022*/ 	.short	0x0008
        /*0024*/ 	.byte	0x00, 0xf5, 0x21, 0x00


	//----- nvinfo : EIATTR_KPARAM_INFO
	.align		4
.L_433:
        /*0028*/ 	.byte	0x04, 0x17
        /*002a*/ 	.short	(.L_435 - .L_434)
.L_434:
        /*002c*/ 	.word	0x00000000
        /*0030*/ 	.short	0x0000
        /*0032*/ 	.short	0x0000
        /*0034*/ 	.byte	0x00, 0xf5, 0x21, 0x00


	//----- nvinfo : EIATTR_SPARSE_MMA_MASK
	.align		4
.L_435:
        /*0038*/ 	.byte	0x03, 0x50
        /*003a*/ 	.short	0x0000


	//----- nvinfo : EIATTR_MAXREG_COUNT
	.align		4
        /*003c*/ 	.byte	0x03, 0x1b
        /*003e*/ 	.short	0x00ff


	//----- nvinfo : EIATTR_NUM_BARRIERS
	.align		4
        /*0040*/ 	.byte	0x02, 0x4c
        /*0042*/ 	.byte	0x01
	.zero		1


	//----- nvinfo : EIATTR_MERCURY_ISA_VERSION
	.align		4
        /*0044*/ 	.byte	0x03, 0x5f
        /*0046*/ 	.short	0x0101


	//----- nvinfo : EIATTR_VRC_CTA_INIT_COUNT
	.align		4
        /*0048*/ 	.byte	0x02, 0x4a
	.zero		1
	.zero		1


	//----- nvinfo : EIATTR_EXIT_INSTR_OFFSETS
	.align		4
        /*004c*/ 	.byte	0x04, 0x1c
        /*004e*/ 	.short	(.L_437 - .L_436)


	//   ....[0]....
.L_436:
        /*0050*/ 	.word	0x000003a0


	//----- nvinfo : EIATTR_CBANK_PARAM_SIZE
	.align		4
.L_437:
        /*0054*/ 	.byte	0x03, 0x19
        /*0056*/ 	.short	0x0014


	//----- nvinfo : EIATTR_PARAM_CBANK
	.align		4
        /*0058*/ 	.byte	0x04, 0x0a
        /*005a*/ 	.short	(.L_439 - .L_438)
	.align		4
.L_438:
        /*005c*/ 	.word	index@(.nv.constant0._Z34inclusiveScanHillisSteele2OutBlockILi128EfEvPKT0_PS0_i)
        /*0060*/ 	.short	0x0380
        /*0062*/ 	.short	0x0014


	//----- nvinfo : EIATTR_SW_WAR
	.align		4
.L_439:
        /*0064*/ 	.byte	0x04, 0x36
        /*0066*/ 	.short	(.L_441 - .L_440)
.L_440:
        /*0068*/ 	.word	0x00000008
.L_441:


//--------------------- .nv.info._Z33inclusiveScanHillisSteele1InBlockILi128EfEvPKT0_PS0_i --------------------------
	.section	.nv.info._Z33inclusiveScanHillisSteele1InBlockILi128EfEvPKT0_PS0_i,"",@"SHT_CUDA_INFO"
	.sectionflags	@""
	.align	4


	//----- nvinfo : EIATTR_CUDA_API_VERSION
	.align		4
        /*0000*/ 	.byte	0x04, 0x37
        /*0002*/ 	.short	(.L_443 - .L_442)
.L_442:
        /*0004*/ 	.word	0x00000082


	//----- nvinfo : EIATTR_KPARAM_INFO
	.align		4
.L_443:
        /*0008*/ 	.byte	0x04, 0x17
        /*000a*/ 	.short	(.L_445 - .L_444)
.L_444:
        /*000c*/ 	.word	0x00000000
        /*0010*/ 	.short	0x0002
        /*0012*/ 	.short	0x0010
        /*0014*/ 	.byte	0x00, 0xf0, 0x11, 0x00


	//----- nvinfo : EIATTR_KPARAM_INFO
	.align		4
.L_445:
        /*0018*/ 	.byte	0x04, 0x17
        /*001a*/ 	.short	(.L_447 - .L_446)
.L_446:
        /*001c*/ 	.word	0x00000000
        /*0020*/ 	.short	0x0001
        /*0022*/ 	.short	0x0008
        /*0024*/ 	.byte	0x00, 0xf5, 0x21, 0x00


	//----- nvinfo : EIATTR_KPARAM_INFO
	.align		4
.L_447:
        /*0028*/ 	.byte	0x04, 0x17
        /*002a*/ 	.short	(.L_449 - .L_448)
.L_448:
        /*002c*/ 	.word	0x00000000
        /*0030*/ 	.short	0x0000
        /*0032*/ 	.short	0x0000
        /*0034*/ 	.byte	0x00, 0xf5, 0x21, 0x00


	//----- nvinfo : EIATTR_SPARSE_MMA_MASK
	.align		4
.L_449:
        /*0038*/ 	.byte	0x03, 0x50
        /*003a*/ 	.short	0x0000


	//----- nvinfo : EIATTR_MAXREG_COUNT
	.align		4
        /*003c*/ 	.byte	0x03, 0x1b
        /*003e*/ 	.short	0x00ff


	//----- nvinfo : EIATTR_NUM_BARRIERS
	.align		4
        /*0040*/ 	.byte	0x02, 0x4c
        /*0042*/ 	.byte	0x01
	.zero		1


	//----- nvinfo : EIATTR_MERCURY_ISA_VERSION
	.align		4
        /*0044*/ 	.byte	0x03, 0x5f
        /*0046*/ 	.short	0x0101


	//----- nvinfo : EIATTR_VRC_CTA_INIT_COUNT
	.align		4
        /*0048*/ 	.byte	0x02, 0x4a
	.zero		1
	.zero		1


	//----- nvinfo : EIATTR_EXIT_INSTR_OFFSETS
	.align		4
        /*004c*/ 	.byte	0x04, 0x1c
        /*004e*/ 	.short	(.L_451 - .L_450)


	//   ....[0]....
.L_450:
        /*0050*/ 	.word	0x00000360


	//   ....[1]....
        /*0054*/ 	.word	0x000003a0


	//----- nvinfo : EIATTR_CBANK_PARAM_SIZE
	.align		4
.L_451:
        /*0058*/ 	.byte	0x03, 0x19
        /*005a*/ 	.short	0x0014


	//----- nvinfo : EIATTR_PARAM_CBANK
	.align		4
        /*005c*/ 	.byte	0x04, 0x0a
        /*005e*/ 	.short	(.L_453 - .L_452)
	.align		4
.L_452:
        /*0060*/ 	.word	index@(.nv.constant0._Z33inclusiveScanHillisSteele1InBlockILi128EfEvPKT0_PS0_i)
        /*0064*/ 	.short	0x0380
        /*0066*/ 	.short	0x0014


	//----- nvinfo : EIATTR_SW_WAR
	.align		4
.L_453:
        /*0068*/ 	.byte	0x04, 0x36
        /*006a*/ 	.short	(.L_455 - .L_454)
.L_454:
        /*006c*/ 	.word	0x00000008
.L_455:


//--------------------- .nv.info._Z31inclusiveScanHillisSteele3MergeILi64EfEvPT0_PKS0_i --------------------------
	.section	.nv.info._Z31inclusiveScanHillisSteele3MergeILi64EfEvPT0_PKS0_i,"",@"SHT_CUDA_INFO"
	.sectionflags	@""
	.align	4


	//----- nvinfo : EIATTR_CUDA_API_VERSION
	.align		4
        /*0000*/ 	.byte	0x04, 0x37
        /*0002*/ 	.short	(.L_457 - .L_456)
.L_456:
        /*0004*/ 	.word	0x00000082


	//----- nvinfo : EIATTR_KPARAM_INFO
	.align		4
.L_457:
        /*0008*/ 	.byte	0x04, 0x17
        /*000a*/ 	.short	(.L_459 - .L_458)
.L_458:
        /*000c*/ 	.word	0x00000000
        /*0010*/ 	.short	0x0002
        /*0012*/ 	.short	0x0010
        /*0014*/ 	.byte	0x00, 0xf0, 0x11, 0x00


	//----- nvinfo : EIATTR_KPARAM_INFO
	.align		4
.L_459:
        /*0018*/ 	.byte	0x04, 0x17
        /*001a*/ 	.short	(.L_461 - .L_460)
.L_460:
        /*001c*/ 	.word	0x00000000
        /*0020*/ 	.short	0x0001
        /*0022*/ 	.short	0x0008
        /*0024*/ 	.byte	0x00, 0xf5, 0x21, 0x00


	//----- nvinfo : EIATTR_KPARAM_INFO
	.align		4
.L_461:
        /*0028*/ 	.byte	0x04, 0x17
        /*002a*/ 	.short	(.L_463 - .L_462)
.L_462:
        /*002c*/ 	.word	0x00000000
        /*0030*/ 	.short	0x0000
        /*0032*/ 	.short	0x0000
        /*0034*/ 	.byte	0x00, 0xf5, 0x21, 0x00


	//----- nvinfo : EIATTR_SPARSE_MMA_MASK
	.align		4
.L_463:
        /*0038*/ 	.byte	0x03, 0x50
        /*003a*/ 	.short	0x0000


	//----- nvinfo : EIATTR_MAXREG_COUNT
	.align		4
        /*003c*/ 	.byte	0x03, 0x1b
        /*003e*/ 	.short	0x00ff


	//----- nvinfo : EIATTR_NUM_BARRIERS
	.align		4
        /*0040*/ 	.byte	0x02, 0x4c
        /*0042*/ 	.byte	0x01
	.zero		1


	//----- nvinfo : EIATTR_MERCURY_ISA_VERSION
	.align		4
        /*0044*/ 	.byte	0x03, 0x5f
        /*0046*/ 	.short	0x0101


	//----- nvinfo : EIATTR_VRC_CTA_INIT_COUNT
	.align		4
        /*0048*/ 	.byte	0x02, 0x4a
	.zero		1
	.zero		1


	//----- nvinfo : EIATTR_EXIT_INSTR_OFFSETS
	.align		4
        /*004c*/ 	.byte	0x04, 0x1c
        /*004e*/ 	.short	(.L_465 - .L_464)


	//   ....[0]....
.L_464:
        /*0050*/ 	.word	0x00000110


	//   ....[1]....
        /*0054*/ 	.word	0x000001b0


	//----- nvinfo : EIATTR_CBANK_PARAM_SIZE
	.align		4
.L_465:
        /*0058*/ 	.byte	0x03, 0x19
        /*005a*/ 	.short	0x0014


	//----- nvinfo : EIATTR_PARAM_CBANK
	.align		4
        /*005c*/ 	.byte	0x04, 0x0a
        /*005e*/ 	.short	(.L_467 - .L_466)
	.align		4
.L_466:
        /*0060*/ 	.word	index@(.nv.constant0._Z31inclusiveScanHillisSteele3MergeILi64EfEvPT0_PKS0_i)
        /*0064*/ 	.short	0x0380
        /*0066*/ 	.short	0x0014


	//----- nvinfo : EIATTR_SW_WAR
	.align		4
.L_467:
        /*0068*/ 	.byte	0x04, 0x36
        /*006a*/ 	.short	(.L_469 - .L_468)
.L_468:
        /*006c*/ 	.word	0x00000008
.L_469:


//--------------------- .nv.info._Z34inclusiveScanHillisSteele2OutBlockILi64EfEvPKT0_PS0_i --------------------------
	.section	.nv.info._Z34inclusiveScanHillisSteele2OutBlockILi64EfEvPKT0_PS0_i,"",@"SHT_CUDA_INFO"
	.sectionflags	@""
	.align	4


	//----- nvinfo : EIATTR_CUDA_API_VERSION
	.align		4
        /*0000*/ 	.byte	0x04, 0x37
        /*0002*/ 	.short	(.L_471 - .L_470)
.L_470:
        /*0004*/ 	.word	0x00000082


	//----- nvinfo : EIATTR_KPARAM_INFO
	.align		4
.L_471:
        /*0008*/ 	.byte	0x04, 0x17
        /*000a*/ 	.short	(.L_473 - .L_472)
.L_472:
        /*000c*/ 	.word	0x00000000
        /*0010*/ 	.short	0x0002
        /*0012*/ 	.short	0x0010
        /*0014*/ 	.byte	0x00, 0xf0, 0x11, 0x00


	//----- nvinfo : EIATTR_KPARAM_INFO
	.align		4
.L_473:
        /*0018*/ 	.byte	0x04, 0x17
        /*001a*/ 	.short	(.L_475 - .L_474)
.L_474:
        /*001c*/ 	.word	0x00000000
        /*0020*/ 	.short	0x0001
        /*0022*/ 	.short	0x0008
        /*0024*/ 	.byte	0x00, 0xf5, 0x21, 0x00


	//----- nvinfo : EIATTR_KPARAM_INFO
	.align		4
.L_475:
        /*0028*/ 	.byte	0x04, 0x17
        /*002a*/ 	.short	(.L_477 - .L_476)
.L_476:
        /*002c*/ 	.word	0x00000000
        /*0030*/ 	.short	0x0000
        /*0032*/ 	.short	0x0000
        /*0034*/ 	.byte	0x00, 0xf5, 0x21, 0x00


	//----- nvinfo : EIATTR_SPARSE_MMA_MASK
	.align		4
.L_477:
        /*0038*/ 	.byte	0x03, 0x50
        /*003a*/ 	.short	0x0000


	//----- nvinfo : EIATTR_MAXREG_COUNT
	.align		4
        /*003c*/ 	.byte	0x03, 0x1b
        /*003e*/ 	.short	0x00ff


	//----- nvinfo : EIATTR_NUM_BARRIERS
	.align		4
        /*0040*/ 	.byte	0x02, 0x4c
        /*0042*/ 	.byte	0x01
	.zero		1


	//----- nvinfo : EIATTR_MERCURY_ISA_VERSION
	.align		4
        /*0044*/ 	.byte	0x03, 0x5f
        /*0046*/ 	.short	0x0101


	//----- nvinfo : EIATTR_VRC_CTA_INIT_COUNT
	.align		4
        /*0048*/ 	.byte	0x02, 0x4a
	.zero		1
	.zero		1


	//----- nvinfo : EIATTR_EXIT_INSTR_OFFSETS
	.align		4
        /*004c*/ 	.byte	0x04, 0x1c
        /*004e*/ 	.short	(.L_479 - .L_478)


	//   ....[0]....
.L_478:
        /*0050*/ 	.word	0x00000350


	//----- nvinfo : EIATTR_CBANK_PARAM_SIZE
	.align		4
.L_479:
        /*0054*/ 	.byte	0x03, 0x19
        /*0056*/ 	.short	0x0014


	//----- nvinfo : EIATTR_PARAM_CBANK
	.align		4
        /*0058*/ 	.byte	0x04, 0x0a
        /*005a*/ 	.short	(.L_481 - .L_480)
	.align		4
.L_480:
        /*005c*/ 	.word	index@(.nv.constant0._Z34inclusiveScanHillisSteele2OutBlockILi64EfEvPKT0_PS0_i)
        /*0060*/ 	.short	0x0380
        /*0062*/ 	.short	0x0014


	//----- nvinfo : EIATTR_SW_WAR
	.align		4
.L_481:
        /*0064*/ 	.byte	0x04, 0x36
        /*0066*/ 	.short	(.L_483 - .L_482)
.L_482:
        /*0068*/ 	.word	0x00000008
.L_483:


//--------------------- .nv.info._Z33inclusiveScanHillisSteele1InBlockILi64EfEvPKT0_PS0_i --------------------------
	.section	.nv.info._Z33inclusiveScanHillisSteele1InBlockILi64EfEvPKT0_PS0_i,"",@"SHT_CUDA_INFO"
	.sectionflags	@""
	.align	4


	//----- nvinfo : EIATTR_CUDA_API_VERSION
	.align		4
        /*0000*/ 	.byte	0x04, 0x37
        /*0002*/ 	.short	(.L_485 - .L_484)
.L_484:
        /*0004*/ 	.word	0x00000082


	//----- nvinfo : EIATTR_KPARAM_INFO
	.align		4
.L_485:
        /*0008*/ 	.byte	0x04, 0x17
        /*000a*/ 	.short	(.L_487 - .L_486)
.L_486:
        /*000c*/ 	.word	0x00000000
        /*0010*/ 	.short	0x0002
        /*0012*/ 	.short	0x0010
        /*0014*/ 	.byte	0x00, 0xf0, 0x11, 0x00


	//----- nvinfo : EIATTR_KPARAM_INFO
	.align		4
.L_487:
        /*0018*/ 	.byte	0x04, 0x17
        /*001a*/ 	.short	(.L_489 - .L_488)
.L_488:
        /*001c*/ 	.word	0x00000000
        /*0020*/ 	.short	0x0001
        /*0022*/ 	.short	0x0008
        /*0024*/ 	.byte	0x00, 0xf5, 0x21, 0x00


	//----- nvinfo : EIATTR_KPARAM_INFO
	.align		4
.L_489:
        /*0028*/ 	.byte	0x04, 0x17
        /*002a*/ 	.short	(.L_491 - .L_490)
.L_490:
        /*002c*/ 	.word	0x00000000
        /*0030*/ 	.short	0x0000
        /*0032*/ 	.short	0x0000
        /*0034*/ 	.byte	0x00, 0xf5, 0x21, 0x00


	//----- nvinfo : EIATTR_SPARSE_MMA_MASK
	.align		4
.L_491:
        /*0038*/ 	.byte	0x03, 0x50
        /*003a*/ 	.short	0x0000


	//----- nvinfo : EIATTR_MAXREG_COUNT
	.align		4
        /*003c*/ 	.byte	0x03, 0x1b
        /*003e*/ 	.short	0x00ff


	//----- nvinfo : EIATTR_NUM_BARRIERS
	.align		4
        /*0040*/ 	.byte	0x02, 0x4c
        /*0042*/ 	.byte	0x01
	.zero		1


	//----- nvinfo : EIATTR_MERCURY_ISA_VERSION
	.align		4
        /*0044*/ 	.byte	0x03, 0x5f
        /*0046*/ 	.short	0x0101


	//----- nvinfo : EIATTR_VRC_CTA_INIT_COUNT
	.align		4
        /*0048*/ 	.byte	0x02, 0x4a
	.zero		1
	.zero		1


	//----- nvinfo : EIATTR_EXIT_INSTR_OFFSETS
	.align		4
        /*004c*/ 	.byte	0x04, 0x1c
        /*004e*/ 	.short	(.L_493 - .L_492)


	//   ....[0]....
.L_492:
        /*0050*/ 	.word	0x00000310


	//   ....[1]....
        /*0054*/ 	.word	0x00000350


	//----- nvinfo : EIATTR_CBANK_PARAM_SIZE
	.align		4
.L_493:
        /*0058*/ 	.byte	0x03, 0x19
        /*005a*/ 	.short	0x0014


	//----- nvinfo : EIATTR_PARAM_CBANK
	.align		4
        /*005c*/ 	.byte	0x04, 0x0a
        /*005e*/ 	.short	(.L_495 - .L_494)
	.align		4
.L_494:
        /*0060*/ 	.word	index@(.nv.constant0._Z33inclusiveScanHillisSteele1InBlockILi64EfEvPKT0_PS0_i)
        /*0064*/ 	.short	0x0380
        /*0066*/ 	.short	0x0014


	//----- nvinfo : EIATTR_SW_WAR
	.align		4
.L_495:
        /*0068*/ 	.byte	0x04, 0x36
        /*006a*/ 	.short	(.L_497 - .L_496)
.L_496:
        /*006c*/ 	.word	0x00000008
.L_497:


//--------------------- .nv.info._Z31inclusiveScanHillisSteele3MergeILi32EfEvPT0_PKS0_i --------------------------
	.section	.nv.info._Z31inclusiveScanHillisSteele3MergeILi32EfEvPT0_PKS0_i,"",@"SHT_CUDA_INFO"
	.sectionflags	@""
	.align	4


	//----- nvinfo : EIATTR_CUDA_API_VERSION
	.align		4
        /*0000*/ 	.byte	0x04, 0x37
        /*0002*/ 	.short	(.L_499 - .L_498)
.L_498:
        /*0004*/ 	.word	0x00000082


	//----- nvinfo : EIATTR_KPARAM_INFO
	.align		4
.L_499:
        /*0008*/ 	.byte	0x04, 0x17
        /*000a*/ 	.short	(.L_501 - .L_500)
.L_500:
        /*000c*/ 	.word	0x00000000
        /*0010*/ 	.short	0x0002
        /*0012*/ 	.short	0x0010
        /*0014*/ 	.byte	0x00, 0xf0, 0x11, 0x00


	//----- nvinfo : EIATTR_KPARAM_INFO
	.align		4
.L_501:
        /*0018*/ 	.byte	0x04, 0x17
        /*001a*/ 	.short	(.L_503 - .L_502)
.L_502:
        /*001c*/ 	.word	0x00000000
        /*0020*/ 	.short	0x0001
        /*0022*/ 	.short	0x0008
        /*0024*/ 	.byte	0x00, 0xf5, 0x21, 0x00


	//----- nvinfo : EIATTR_KPARAM_INFO
	.align		4
.L_503:
        /*0028*/ 	.byte	0x04, 0x17
        /*002a*/ 	.short	(.L_505 - .L_504)
.L_504:
        /*002c*/ 	.word	0x00000000
        /*0030*/ 	.short	0x0000
        /*0032*/ 	.short	0x0000
        /*0034*/ 	.byte	0x00, 0xf5, 0x21, 0x00


	//----- nvinfo : EIATTR_SPARSE_MMA_MASK
	.align		4
.L_505:
        /*0038*/ 	.byte	0x03, 0x50
        /*003a*/ 	.short	0x0000


	//----- nvinfo : EIATTR_MAXREG_COUNT
	.align		4
        /*003c*/ 	.byte	0x03, 0x1b
        /*003e*/ 	.short	0x00ff


	//----- nvinfo : EIATTR_NUM_BARRIERS
	.align		4
        /*0040*/ 	.byte	0x02, 0x4c
        /*0042*/ 	.byte	0x01
	.zero		1


	//----- nvinfo : EIATTR_MERCURY_ISA_VERSION
	.align		4
        /*0044*/ 	.byte	0x03, 0x5f
        /*0046*/ 	.short	0x0101


	//----- nvinfo : EIATTR_VRC_CTA_INIT_COUNT
	.align		4
        /*0048*/ 	.byte	0x02, 0x4a
	.zero		1
	.zero		1


	//----- nvinfo : EIATTR_EXIT_INSTR_OFFSETS
	.align		4
        /*004c*/ 	.byte	0x04, 0x1c
        /*004e*/ 	.short	(.L_507 - .L_506)


	//   ....[0]....
.L_506:
        /*0050*/ 	.word	0x00000110


	//   ....[1]....
        /*0054*/ 	.word	0x000001b0


	//----- nvinfo : EIATTR_CBANK_PARAM_SIZE
	.align		4
.L_507:
        /*0058*/ 	.byte	0x03, 0x19
        /*005a*/ 	.short	0x0014


	//----- nvinfo : EIATTR_PARAM_CBANK
	.align		4
        /*005c*/ 	.byte	0x04, 0x0a
        /*005e*/ 	.short	(.L_509 - .L_508)
	.align		4
.L_508:
        /*0060*/ 	.word	index@(.nv.constant0._Z31inclusiveScanHillisSteele3MergeILi32EfEvPT0_PKS0_i)
        /*0064*/ 	.short	0x0380
        /*0066*/ 	.short	0x0014


	//----- nvinfo : EIATTR_SW_WAR
	.align		4
.L_509:
        /*0068*/ 	.byte	0x04, 0x36
        /*006a*/ 	.short	(.L_511 - .L_510)
.L_510:
        /*006c*/ 	.word	0x00000008
.L_511:


//--------------------- .nv.info._Z34inclusiveScanHillisSteele2OutBlockILi32EfEvPKT0_PS0_i --------------------------
	.section	.nv.info._Z34inclusiveScanHillisSteele2OutBlockILi32EfEvPKT0_PS0_i,"",@"SHT_CUDA_INFO"
	.sectionflags	@""
	.align	4


	//----- nvinfo : EIATTR_CUDA_API_VERSION
	.align		4
        /*0000*/ 	.byte	0x04, 0x37
        /*0002*/ 	.short	(.L_513 - .L_512)
.L_512:
        /*0004*/ 	.word	0x00000082


	//----- nvinfo : EIATTR_KPARAM_INFO
	.align		4
.L_513:
        /*0008*/ 	.byte	0x04, 0x17
        /*000a*/ 	.short	(.L_515 - .L_514)
.L_514:
        /*000c*/ 	.word	0x00000000
        /*0010*/ 	.short	0x0002
        /*0012*/ 	.short	0x0010
        /*0014*/ 	.byte	0x00, 0xf0, 0x11, 0x00


	//----- nvinfo : EIATTR_KPARAM_INFO
	.align		4
.L_515:
        /*0018*/ 	.byte	0x04, 0x17
        /*001a*/ 	.short	(.L_517 - .L_516)
.L_516:
        /*001c*/ 	.word	0x00000000
        /*0020*/ 	.short	0x0001
        /*0022*/ 	.short	0x0008
        /*0024*/ 	.byte	0x00, 0xf5, 0x21, 0x00


	//----- nvinfo : EIATTR_KPARAM_INFO
	.align		4
.L_517:
        /*0028*/ 	.byte	0x04, 0x17
        /*002a*/ 	.short	(.L_519 - .L_518)
.L_518:
        /*002c*/ 	.word	0x00000000
        /*0030*/ 	.short	0x0000
        /*0032*/ 	.short	0x0000
        /*0034*/ 	.byte	0x00, 0xf5, 0x21, 0x00


	//----- nvinfo : EIATTR_SPARSE_MMA_MASK
	.align		4
.L_519:
        /*0038*/ 	.byte	0x03, 0x50
        /*003a*/ 	.short	0x0000


	//----- nvinfo : EIATTR_MAXREG_COUNT
	.align		4
        /*003c*/ 	.byte	0x03, 0x1b
        /*003e*/ 	.short	0x00ff


	//----- nvinfo : EIATTR_NUM_BARRIERS
	.align		4
        /*0040*/ 	.byte	0x02, 0x4c
        /*0042*/ 	.byte	0x01
	.zero		1


	//----- nvinfo : EIATTR_MERCURY_ISA_VERSION
	.align		4
        /*0044*/ 	.byte	0x03, 0x5f
        /*0046*/ 	.short	0x0101


	//----- nvinfo : EIATTR_VRC_CTA_INIT_COUNT
	.align		4
        /*0048*/ 	.byte	0x02, 0x4a
	.zero		1
	.zero		1


	//----- nvinfo : EIATTR_EXIT_INSTR_OFFSETS
	.align		4
        /*004c*/ 	.byte	0x04, 0x1c
        /*004e*/ 	.short	(.L_521 - .L_520)


	//   ....[0]....
.L_520:
        /*0050*/ 	.word	0x00000300


	//----- nvinfo : EIATTR_CBANK_PARAM_SIZE
	.align		4
.L_521:
        /*0054*/ 	.byte	0x03, 0x19
        /*0056*/ 	.short	0x0014


	//----- nvinfo : EIATTR_PARAM_CBANK
	.align		4
        /*0058*/ 	.byte	0x04, 0x0a
        /*005a*/ 	.short	(.L_523 - .L_522)
	.align		4
.L_522:
        /*005c*/ 	.word	index@(.nv.constant0._Z34inclusiveScanHillisSteele2OutBlockILi32EfEvPKT0_PS0_i)
        /*0060*/ 	.short	0x0380
        /*0062*/ 	.short	0x0014


	//----- nvinfo : EIATTR_SW_WAR
	.align		4
.L_523:
        /*0064*/ 	.byte	0x04, 0x36
        /*0066*/ 	.short	(.L_525 - .L_524)
.L_524:
        /*0068*/ 	.word	0x00000008
.L_525:


//--------------------- .nv.info._Z33inclusiveScanHillisSteele1InBlockILi32EfEvPKT0_PS0_i --------------------------
	.section	.nv.info._Z33inclusiveScanHillisSteele1InBlockILi32EfEvPKT0_PS0_i,"",@"SHT_CUDA_INFO"
	.sectionflags	@""
	.align	4


	//----- nvinfo : EIATTR_CUDA_API_VERSION
	.align		4
        /*0000*/ 	.byte	0x04, 0x37
        /*0002*/ 	.short	(.L_527 - .L_526)
.L_526:
        /*0004*/ 	.word	0x00000082


	//----- nvinfo : EIATTR_KPARAM_INFO
	.align		4
.L_527:
        /*0008*/ 	.byte	0x04, 0x17
        /*000a*/ 	.short	(.L_529 - .L_528)
.L_528:
        /*000c*/ 	.word	0x00000000
        /*0010*/ 	.short	0x0002
        /*0012*/ 	.short	0x0010
        /*0014*/ 	.byte	0x00, 0xf0, 0x11, 0x00


	//----- nvinfo : EIATTR_KPARAM_INFO
	.align		4
.L_529:
        /*0018*/ 	.byte	0x04, 0x17
        /*001a*/ 	.short	(.L_531 - .L_530)
.L_530:
        /*001c*/ 	.word	0x00000000
        /*0020*/ 	.short	0x0001
        /*0022*/ 	.short	0x0008
        /*0024*/ 	.byte	0x00, 0xf5, 0x21, 0x00


	//----- nvinfo : EIATTR_KPARAM_INFO
	.align		4
.L_531:
        /*0028*/ 	.byte	0x04, 0x17
        /*002a*/ 	.short	(.L_533 - .L_532)
.L_532:
        /*002c*/ 	.word	0x00000000
        /*0030*/ 	.short	0x0000
        /*0032*/ 	.short	0x0000
        /*0034*/ 	.byte	0x00, 0xf5, 0x21, 0x00


	//----- nvinfo : EIATTR_SPARSE_MMA_MASK
	.align		4
.L_533:
        /*0038*/ 	.byte	0x03, 0x50
        /*003a*/ 	.short	0x0000


	//----- nvinfo : EIATTR_MAXREG_COUNT
	.align		4
        /*003c*/ 	.byte	0x03, 0x1b
        /*003e*/ 	.short	0x00ff


	//----- nvinfo : EIATTR_NUM_BARRIERS
	.align		4
        /*0040*/ 	.byte	0x02, 0x4c
        /*0042*/ 	.byte	0x01
	.zero		1


	//----- nvinfo : EIATTR_MERCURY_ISA_VERSION
	.align		4
        /*0044*/ 	.byte	0x03, 0x5f
        /*0046*/ 	.short	0x0101


	//----- nvinfo : EIATTR_VRC_CTA_INIT_COUNT
	.align		4
        /*0048*/ 	.byte	0x02, 0x4a
	.zero		1
	.zero		1


	//----- nvinfo : EIATTR_EXIT_INSTR_OFFSETS
	.align		4
        /*004c*/ 	.byte	0x04, 0x1c
        /*004e*/ 	.short	(.L_535 - .L_534)


	//   ....[0]....
.L_534:
        /*0050*/ 	.word	0x000002c0


	//   ....[1]....
        /*0054*/ 	.word	0x00000300


	//----- nvinfo : EIATTR_CBANK_PARAM_SIZE
	.align		4
.L_535:
        /*0058*/ 	.byte	0x03, 0x19
        /*005a*/ 	.short	0x0014


	//----- nvinfo : EIATTR_PARAM_CBANK
	.align		4
        /*005c*/ 	.byte	0x04, 0x0a
        /*005e*/ 	.short	(.L_537 - .L_536)
	.align		4
.L_536:
        /*0060*/ 	.word	index@(.nv.constant0._Z33inclusiveScanHillisSteele1InBlockILi32EfEvPKT0_PS0_i)
        /*0064*/ 	.short	0x0380
        /*0066*/ 	.short	0x0014


	//----- nvinfo : EIATTR_SW_WAR
	.align		4
.L_537:
        /*0068*/ 	.byte	0x04, 0x36
        /*006a*/ 	.short	(.L_539 - .L_538)
.L_538:
        /*006c*/ 	.word	0x00000008
.L_539:


//--------------------- .nv.info._Z30exclusiveScanBlelloch2OutBlockILi256EfEvPKT0_S2_PS0_i --------------------------
	.section	.nv.info._Z30exclusiveScanBlelloch2OutBlockILi256EfEvPKT0_S2_PS0_i,"",@"SHT_CUDA_INFO"
	.sectionflags	@""
	.align	4


	//----- nvinfo : EIATTR_CUDA_API_VERSION
	.align		4
        /*0000*/ 	.byte	0x04, 0x37
        /*0002*/ 	.short	(.L_541 - .L_540)
.L_540:
        /*0004*/ 	.word	0x00000082


	//----- nvinfo : EIATTR_KPARAM_INFO
	.align		4
.L_541:
        /*0008*/ 	.byte	0x04, 0x17
        /*000a*/ 	.short	(.L_543 - .L_542)
.L_542:
        /*000c*/ 	.word	0x00000000
        /*0010*/ 	.short	0x0003
        /*0012*/ 	.short	0x0018
        /*0014*/ 	.byte	0x00, 0xf0, 0x11, 0x00


	//----- nvinfo : EIATTR_KPARAM_INFO
	.align		4
.L_543:
        /*0018*/ 	.byte	0x04, 0x17
        /*001a*/ 	.short	(.L_545 - .L_544)
.L_544:
        /*001c*/ 	.word	0x00000000
        /*0020*/ 	.short	0x0002
        /*0022*/ 	.short	0x0010
        /*0024*/ 	.byte	0x00, 0xf5, 0x21, 0x00


	//----- nvinfo : EIATTR_KPARAM_INFO
	.align		4
.L_545:
        /*0028*/ 	.byte	0x04, 0x17
        /*002a*/ 	.short	(.L_547 - .L_546)
.L_546:
        /*002c*/ 	.word	0x00000000
        /*0030*/ 	.short	0x0001
        /*0032*/ 	.short	0x0008
        /*0034*/ 	.byte	0x00, 0xf5, 0x21, 0x00


	//----- nvinfo : EIATTR_KPARAM_INFO
	.align		4
.L_547:
        /*0038*/ 	.byte	0x04, 0x17
        /*003a*/ 	.short	(.L_549 - .L_548)
.L_548:
        /*003c*/ 	.word	0x00000000
        /*0040*/ 	.short	0x0000
        /*0042*/ 	.short	0x0000
        /*0044*/ 	.byte	0x00, 0xf5, 0x21, 0x00


	//----- nvinfo : EIATTR_SPARSE_MMA_MASK
	.align		4
.L_549:
        /*0048*/ 	.byte	0x03, 0x50
        /*004a*/ 	.short	0x0000


	//----- nvinfo : EIATTR_MAXREG_COUNT
	.align		4
        /*004c*/ 	.byte	0x03, 0x1b
        /*004e*/ 	.short	0x00ff


	//----- nvinfo : EIATTR_NUM_BARRIERS
	.align		4
        /*0050*/ 	.byte	0x02, 0x4c
        /*0052*/ 	.byte	0x01
	.zero		1


	//----- nvinfo : EIATTR_MERCURY_ISA_VERSION
	.align		4
        /*0054*/ 	.byte	0x03, 0x5f
        /*0056*/ 	.short	0x0101


	//----- nvinfo : EIATTR_VRC_CTA_INIT_COUNT
	.align		4
        /*0058*/ 	.byte	0x02, 0x4a
	.zero		1
	.zero		1


	//----- nvinfo : EIATTR_EXIT_INSTR_OFFSETS
	.align		4
        /*005c*/ 	.byte	0x04, 0x1c
        /*005e*/ 	.short	(.L_551 - .L_550)


	//   ....[0]....
.L_550:
        /*0060*/ 	.word	0x00000880


	//----- nvinfo : EIATTR_CBANK_PARAM_SIZE
	.align		4
.L_551:
        /*0064*/ 	.byte	0x03, 0x19
        /*0066*/ 	.short	0x001c


	//----- nvinfo : EIATTR_PARAM_CBANK
	.align		4
        /*0068*/ 	.byte	0x04, 0x0a
        /*006a*/ 	.short	(.L_553 - .L_552)
	.align		4
.L_552:
        /*006c*/ 	.word	index@(.nv.constant0._Z30exclusiveScanBlelloch2OutBlockILi256EfEvPKT0_S2_PS0_i)
        /*0070*/ 	.short	0x0380
        /*0072*/ 	.short	0x001c


	//----- nvinfo : EIATTR_SW_WAR
	.align		4
.L_553:
        /*0074*/ 	.byte	0x04, 0x36
        /*0076*/ 	.short	(.L_555 - .L_554)
.L_554:
        /*0078*/ 	.word	0x00000008
.L_555:


//--------------------- .nv.info._Z29exclusiveScanBlelloch1InBlockILi256EfEvPKT0_PS0_i --------------------------
	.section	.nv.info._Z29exclusiveScanBlelloch1InBlockILi256EfEvPKT0_PS0_i,"",@"SHT_CUDA_INFO"
	.sectionflags	@""
	.align	4


	//----- nvinfo : EIATTR_CUDA_API_VERSION
	.align		4
        /*0000*/ 	.byte	0x04, 0x37
        /*0002*/ 	.short	(.L_557 - .L_556)
.L_556:
        /*0004*/ 	.word	0x00000082


	//----- nvinfo : EIATTR_KPARAM_INFO
	.align		4
.L_557:
        /*0008*/ 	.byte	0x04, 0x17
        /*000a*/ 	.short	(.L_559 - .L_558)
.L_558:
        /*000c*/ 	.word	0x00000000
        /*0010*/ 	.short	0x0002
        /*0012*/ 	.short	0x0010
        /*0014*/ 	.byte	0x00, 0xf0, 0x11, 0x00


	//----- nvinfo : EIATTR_KPARAM_INFO
	.align		4
.L_559:
        /*0018*/ 	.byte	0x04, 0x17
        /*001a*/ 	.short	(.L_561 - .L_560)
.L_560:
        /*001c*/ 	.word	0x00000000
        /*0020*/ 	.short	0x0001
        /*0022*/ 	.short	0x0008
        /*0024*/ 	.byte	0x00, 0xf5, 0x21, 0x00


	//----- nvinfo : EIATTR_KPARAM_INFO
	.align		4
.L_561:
        /*0028*/ 	.byte	0x04, 0x17
        /*002a*/ 	.short	(.L_563 - .L_562)
.L_562:
        /*002c*/ 	.word	0x00000000
        /*0030*/ 	.short	0x0000
        /*0032*/ 	.short	0x0000
        /*0034*/ 	.byte	0x00, 0xf5, 0x21, 0x00


	//----- nvinfo : EIATTR_SPARSE_MMA_MASK
	.align		4
.L_563:
        /*0038*/ 	.byte	0x03, 0x50
        /*003a*/ 	.short	0x0000


	//----- nvinfo : EIATTR_MAXREG_COUNT
	.align		4
        /*003c*/ 	.byte	0x03, 0x1b
        /*003e*/ 	.short	0x00ff


	//----- nvinfo : EIATTR_NUM_BARRIERS
	.align		4
        /*0040*/ 	.byte	0x02, 0x4c
        /*0042*/ 	.byte	0x01
	.zero		1


	//----- nvinfo : EIATTR_MERCURY_ISA_VERSION
	.align		4
        /*0044*/ 	.byte	0x03, 0x5f
        /*0046*/ 	.short	0x0101


	//----- nvinfo : EIATTR_VRC_CTA_INIT_COUNT
	.align		4
        /*0048*/ 	.byte	0x02, 0x4a
	.zero		1
	.zero		1


	//----- nvinfo : EIATTR_EXIT_INSTR_OFFSETS
	.align		4
        /*004c*/ 	.byte	0x04, 0x1c
        /*004e*/ 	.short	(.L_565 - .L_564)


	//   ....[0]....
.L_564:
        /*0050*/ 	.word	0x00000810


	//   ....[1]....
        /*0054*/ 	.word	0x00000860


	//----- nvinfo : EIATTR_CBANK_PARAM_SIZE
	.align		4
.L_565:
        /*0058*/ 	.byte	0x03, 0x19
        /*005a*/ 	.short	0x0014


	//----- nvinfo : EIATTR_PARAM_CBANK
	.align		4
        /*005c*/ 	.byte	0x04, 0x0a
        /*005e*/ 	.short	(.L_567 - .L_566)
	.align		4
.L_566:
        /*0060*/ 	.word	index@(.nv.constant0._Z29exclusiveScanBlelloch1InBlockILi256EfEvPKT0_PS0_i)
        /*0064*/ 	.short	0x0380
        /*0066*/ 	.short	0x0014


	//----- nvinfo : EIATTR_SW_WAR
	.align		4
.L_567:
        /*0068*/ 	.byte	0x04, 0x36
        /*006a*/ 	.short	(.L_569 - .L_568)
.L_568:
        /*006c*/ 	.word	0x00000008
.L_569:


//--------------------- .nv.info._Z31inclusiveScanHillisSteele3MergeILi256EfEvPT0_PKS0_i --------------------------
	.section	.nv.info._Z31inclusiveScanHillisSteele3MergeILi256EfEvPT0_PKS0_i,"",@"SHT_CUDA_INFO"
	.sectionflags	@""
	.align	4


	//----- nvinfo : EIATTR_CUDA_API_VERSION
	.align		4
        /*0000*/ 	.byte	0x04, 0x37
        /*0002*/ 	.short	(.L_571 - .L_570)
.L_570:
        /*0004*/ 	.word	0x00000082


	//----- nvinfo : EIATTR_KPARAM_INFO
	.align		4
.L_571:
        /*0008*/ 	.byte	0x04, 0x17
        /*000a*/ 	.short	(.L_573 - .L_572)
.L_572:
        /*000c*/ 	.word	0x00000000
        /*0010*/ 	.short	0x0002
        /*0012*/ 	.short	0x0010
        /*0014*/ 	.byte	0x00, 0xf0, 0x11, 0x00


	//----- nvinfo : EIATTR_KPARAM_INFO
	.align		4
.L_573:
        /*0018*/ 	.byte	0x04, 0x17
        /*001a*/ 	.short	(.L_575 - .L_574)
.L_574:
        /*001c*/ 	.word	0x00000000
        /*0020*/ 	.short	0x0001
        /*0022*/ 	.short	0x0008
        /*0024*/ 	.byte	0x00, 0xf5, 0x21, 0x00


	//----- nvinfo : EIATTR_KPARAM_INFO
	.align		4
.L_575:
        /*0028*/ 	.byte	0x04, 0x17
        /*002a*/ 	.short	(.L_577 - .L_576)
.L_576:
        /*002c*/ 	.word	0x00000000
        /*0030*/ 	.short	0x0000
        /*0032*/ 	.short	0x0000
        /*0034*/ 	.byte	0x00, 0xf5, 0x21, 0x00


	//----- nvinfo : EIATTR_SPARSE_MMA_MASK
	.align		4
.L_577:
        /*0038*/ 	.byte	0x03, 0x50
        /*003a*/ 	.short	0x0000


	//----- nvinfo : EIATTR_MAXREG_COUNT
	.align		4
        /*003c*/ 	.byte	0x03, 0x1b
        /*003e*/ 	.short	0x00ff


	//----- nvinfo : EIATTR_NUM_BARRIERS
	.align		4
        /*0040*/ 	.byte	0x02, 0x4c
        /*0042*/ 	.byte	0x01
	.zero		1


	//----- nvinfo : EIATTR_MERCURY_ISA_VERSION
	.align		4
        /*0044*/ 	.byte	0x03, 0x5f
        /*0046*/ 	.short	0x0101


	//----- nvinfo : EIATTR_VRC_CTA_INIT_COUNT
	.align		4
        /*0048*/ 	.byte	0x02, 0x4a
	.zero		1
	.zero		1


	//----- nvinfo : EIATTR_EXIT_INSTR_OFFSETS
	.align		4
        /*004c*/ 	.byte	0x04, 0x1c
        /*004e*/ 	.short	(.L_579 - .L_578)


	//   ....[0]....
.L_578:
        /*0050*/ 	.word	0x00000110


	//   ....[1]....
        /*0054*/ 	.word	0x000001b0


	//----- nvinfo : EIATTR_CBANK_PARAM_SIZE
	.align		4
.L_579:
        /*0058*/ 	.byte	0x03, 0x19
        /*005a*/ 	.short	0x0014


	//----- nvinfo : EIATTR_PARAM_CBANK
	.align		4
        /*005c*/ 	.byte	0x04, 0x0a
        /*005e*/ 	.short	(.L_581 - .L_580)
	.align		4
.L_580:
        /*0060*/ 	.word	index@(.nv.constant0._Z31inclusiveScanHillisSteele3MergeILi256EfEvPT0_PKS0_i)
        /*0064*/ 	.short	0x0380
        /*0066*/ 	.short	0x0014


	//----- nvinfo : EIATTR_SW_WAR
	.align		4
.L_581:
        /*0068*/ 	.byte	0x04, 0x36
        /*006a*/ 	.short	(.L_583 - .L_582)
.L_582:
        /*006c*/ 	.word	0x00000008
.L_583:


//--------------------- .nv.info._Z34inclusiveScanHillisSteele2OutBlockILi256EfEvPKT0_PS0_i --------------------------
	.section	.nv.info._Z34inclusiveScanHillisSteele2OutBlockILi256EfEvPKT0_PS0_i,"",@"SHT_CUDA_INFO"
	.sectionflags	@""
	.align	4


	//----- nvinfo : EIATTR_CUDA_API_VERSION
	.align		4
        /*0000*/ 	.byte	0x04, 0x37
        /*0002*/ 	.short	(.L_585 - .L_584)
.L_584:
        /*0004*/ 	.word	0x00000082


	//----- nvinfo : EIATTR_KPARAM_INFO
	.align		4
.L_585:
        /*0008*/ 	.byte	0x04, 0x17
        /*000a*/ 	.short	(.L_587 - .L_586)
.L_586:
        /*000c*/ 	.word	0x00000000
        /*0010*/ 	.short	0x0002
        /*0012*/ 	.short	0x0010
        /*0014*/ 	.byte	0x00, 0xf0, 0x11, 0x00


	//----- nvinfo : EIATTR_KPARAM_INFO
	.align		4
.L_587:
        /*0018*/ 	.byte	0x04, 0x17
        /*001a*/ 	.short	(.L_589 - .L_588)
.L_588:
        /*001c*/ 	.word	0x00000000
        /*0020*/ 	.short	0x0001
        /*0022*/ 	.short	0x0008
        /*0024*/ 	.byte	0x00, 0xf5, 0x21, 0x00


	//----- nvinfo : EIATTR_KPARAM_INFO
	.align		4
.L_589:
        /*0028*/ 	.byte	0x04, 0x17
        /*002a*/ 	.short	(.L_591 - .L_590)
.L_590:
        /*002c*/ 	.word	0x00000000
        /*0030*/ 	.short	0x0000
        /*0032*/ 	.short	0x0000
        /*0034*/ 	.byte	0x00, 0xf5, 0x21, 0x00


	//----- nvinfo : EIATTR_SPARSE_MMA_MASK
	.align		4
.L_591:
        /*0038*/ 	.byte	0x03, 0x50
        /*003a*/ 	.short	0x0000


	//----- nvinfo : EIATTR_MAXREG_COUNT
	.align		4
        /*003c*/ 	.byte	0x03, 0x1b
        /*003e*/ 	.short	0x00ff


	//----- nvinfo : EIATTR_NUM_BARRIERS
	.align		4
        /*0040*/ 	.byte	0x02, 0x4c
        /*0042*/ 	.byte	0x01
	.zero		1


	//----- nvinfo : EIATTR_MERCURY_ISA_VERSION
	.align		4
        /*0044*/ 	.byte	0x03, 0x5f
        /*0046*/ 	.short	0x0101


	//----- nvinfo : EIATTR_VRC_CTA_INIT_COUNT
	.align		4
        /*0048*/ 	.byte	0x02, 0x4a
	.zero		1
	.zero		1


	//----- nvinfo : EIATTR_EXIT_INSTR_OFFSETS
	.align		4
        /*004c*/ 	.byte	0x04, 0x1c
        /*004e*/ 	.short	(.L_593 - .L_592)


	//   ....[0]....
.L_592:
        /*0050*/ 	.word	0x000003f0


	//----- nvinfo : EIATTR_CBANK_PARAM_SIZE
	.align		4
.L_593:
        /*0054*/ 	.byte	0x03, 0x19
        /*0056*/ 	.short	0x0014


	//----- nvinfo : EIATTR_PARAM_CBANK
	.align		4
        /*0058*/ 	.byte	0x04, 0x0a
        /*005a*/ 	.short	(.L_595 - .L_594)
	.align		4
.L_594:
        /*005c*/ 	.word	index@(.nv.constant0._Z34inclusiveScanHillisSteele2OutBlockILi256EfEvPKT0_PS0_i)
        /*0060*/ 	.short	0x0380
        /*0062*/ 	.short	0x0014


	//----- nvinfo : EIATTR_SW_WAR
	.align		4
.L_595:
        /*0064*/ 	.byte	0x04, 0x36
        /*0066*/ 	.short	(.L_597 - .L_596)
.L_596:
        /*0068*/ 	.word	0x00000008
.L_597:


//--------------------- .nv.info._Z33inclusiveScanHillisSteele1InBlockILi256EfEvPKT0_PS0_i --------------------------
	.section	.nv.info._Z33inclusiveScanHillisSteele1InBlockILi256EfEvPKT0_PS0_i,"",@"SHT_CUDA_INFO"
	.sectionflags	@""
	.align	4


	//----- nvinfo : EIATTR_CUDA_API_VERSION
	.align		4
        /*0000*/ 	.byte	0x04, 0x37
        /*0002*/ 	.short	(.L_599 - .L_598)
.L_598:
        /*0004*/ 	.word	0x00000082


	//----- nvinfo : EIATTR_KPARAM_INFO
	.align		4
.L_599:
        /*0008*/ 	.byte	0x04, 0x17
        /*000a*/ 	.short	(.L_601 - .L_600)
.L_600:
        /*000c*/ 	.word	0x00000000
        /*0010*/ 	.short	0x0002
        /*0012*/ 	.short	0x0010
        /*0014*/ 	.byte	0x00, 0xf0, 0x11, 0x00


	//----- nvinfo : EIATTR_KPARAM_INFO
	.align		4
.L_601:
        /*0018*/ 	.byte	0x04, 0x17
        /*001a*/ 	.short	(.L_603 - .L_602)
.L_602:
        /*001c*/ 	.word	0x00000000
        /*0020*/ 	.short	0x0001
        /*0022*/ 	.short	0x0008
        /*0024*/ 	.byte	0x00, 0xf5, 0x21, 0x00


	//----- nvinfo : EIATTR_KPARAM_INFO
	.align		4
.L_603:
        /*0028*/ 	.byte	0x04, 0x17
        /*002a*/ 	.short	(.L_605 - .L_604)
.L_604:
        /*002c*/ 	.word	0x00000000
        /*0030*/ 	.short	0x0000
        /*0032*/ 	.short	0x0000
        /*0034*/ 	.byte	0x00, 0xf5, 0x21, 0x00


	//----- nvinfo : EIATTR_SPARSE_MMA_MASK
	.align		4
.L_605:
        /*0038*/ 	.byte	0x03, 0x50
        /*003a*/ 	.short	0x0000


	//----- nvinfo : EIATTR_MAXREG_COUNT
	.align		4
        /*003c*/ 	.byte	0x03, 0x1b
        /*003e*/ 	.short	0x00ff


	//----- nvinfo : EIATTR_NUM_BARRIERS
	.align		4
        /*0040*/ 	.byte	0x02, 0x4c
        /*0042*/ 	.byte	0x01
	.zero		1


	//----- nvinfo : EIATTR_MERCURY_ISA_VERSION
	.align		4
        /*0044*/ 	.byte	0x03, 0x5f
        /*0046*/ 	.short	0x0101


	//----- nvinfo : EIATTR_VRC_CTA_INIT_COUNT
	.align		4
        /*0048*/ 	.byte	0x02, 0x4a
	.zero		1
	.zero		1


	//----- nvinfo : EIATTR_EXIT_INSTR_OFFSETS
	.align		4
        /*004c*/ 	.byte	0x04, 0x1c
        /*004e*/ 	.short	(.L_607 - .L_606)


	//   ....[0]....
.L_606:
        /*0050*/ 	.word	0x000003b0


	//   ....[1]....
        /*0054*/ 	.word	0x000003f0


	//----- nvinfo : EIATTR_CBANK_PARAM_SIZE
	.align		4
.L_607:
        /*0058*/ 	.byte	0x03, 0x19
        /*005a*/ 	.short	0x0014


	//----- nvinfo : EIATTR_PARAM_CBANK
	.align		4
        /*005c*/ 	.byte	0x04, 0x0a
        /*005e*/ 	.short	(.L_609 - .L_608)
	.align		4
.L_608:
        /*0060*/ 	.word	index@(.nv.constant0._Z33inclusiveScanHillisSteele1InBlockILi256EfEvPKT0_PS0_i)
        /*0064*/ 	.short	0x0380
        /*0066*/ 	.short	0x0014


	//----- nvinfo : EIATTR_SW_WAR
	.align		4
.L_609:
        /*0068*/ 	.byte	0x04, 0x36
        /*006a*/ 	.short	(.L_611 - .L_610)
.L_610:
        /*006c*/ 	.word	0x00000008
.L_611:


//--------------------- .nv.callgraph             --------------------------
	.section	.nv.callgraph,"",@"SHT_CUDA_CALLGRAPH"
	.align	4
	.sectionentsize	8
	.align		4
        /*0000*/ 	.word	0x00000000
	.align		4
        /*0004*/ 	.word	0xffffffff
	.align		4
        /*0008*/ 	.word	0x00000000
	.align		4
        /*000c*/ 	.word	0xfffffffe
	.align		4
        /*0010*/ 	.word	0x00000000
	.align		4
        /*0014*/ 	.word	0xfffffffd
	.align		4
        /*0018*/ 	.word	0x00000000
	.align		4
        /*001c*/ 	.word	0xfffffffc


//--------------------- .text._Z30exclusiveScanBlelloch2OutBlockILi1024EfEvPKT0_S2_PS0_i --------------------------
	.section	.text._Z30exclusiveScanBlelloch2OutBlockILi1024EfEvPKT0_S2_PS0_i,"ax",@progbits
	.align	128
        .global         _Z30exclusiveScanBlelloch2OutBlockILi1024EfEvPKT0_S2_PS0_i
        .type           _Z30exclusiveScanBlelloch2OutBlockILi1024EfEvPKT0_S2_PS0_i,@function
        .size           _Z30exclusiveScanBlelloch2OutBlockILi1024EfEvPKT0_S2_PS0_i,(.L_x_30 - _Z30exclusiveScanBlelloch2OutBlockILi1024EfEvPKT0_S2_PS0_i)
        .other          _Z30exclusiveScanBlelloch2OutBlockILi1024EfEvPKT0_S2_PS0_i,@"STO_CUDA_ENTRY STV_DEFAULT"
_Z30exclusiveScanBlelloch2OutBlockILi1024EfEvPKT0_S2_PS0_i:
.text._Z30exclusiveScanBlelloch2OutBlockILi1024EfEvPKT0_S2_PS0_i:
[----:B------:R-:W-:Y:S01]  /*0000*/  LDC R1, c[0x0][0x37c] ;  /* 0x0000df00ff017b82 */ /* 0x000fe20000000800 */
[----:B------:R-:W0:Y:S07]  /*0010*/  S2R R0, SR_TID.X ;  /* 0x0000000000007919 */ /* 0x000e2e0000002100 */
[----:B------:R-:W0:Y:S01]  /*0020*/  LDC R3, c[0x0][0x360] ;  /* 0x0000d800ff037b82 */ /* 0x000e220000000800 */
[----:B------:R-:W1:Y:S01]  /*0030*/  LDCU UR4, c[0x0][0x398] ;  /* 0x00007300ff0477ac */ /* 0x000e620008000800 */
[----:B------:R-:W2:Y:S06]  /*0040*/  LDCU.64 UR6, c[0x0][0x358] ;  /* 0x00006b00ff0677ac */ /* 0x000eac0008000a00 */
[----:B------:R-:W3:Y:S08]  /*0050*/  LDC.64 R4, c[0x0][0x388] ;  /* 0x0000e200ff047b82 */ /* 0x000ef00000000a00 */
[----:B------:R-:W4:Y:S01]  /*0060*/  LDC.64 R6, c[0x0][0x380] ;  /* 0x0000e000ff067b82 */ /* 0x000f220000000a00 */
[----:B0-----:R-:W-:-:S05]  /*0070*/  IMAD R2, R0, R3, R3 ;  /* 0x0000000300027224 */ /* 0x001fca00078e0203 */
[----:B-1----:R-:W-:-:S13]  /*0080*/  ISETP.GT.AND P0, PT, R2, UR4, PT ;  /* 0x0000000402007c0c */ /* 0x002fda000bf04270 */
[----:B------:R-:W-:-:S04]  /*0090*/  @!P0 VIADD R3, R2, 0xffffffff ;  /* 0xffffffff02038836 */ /* 0x000fc80000000000 */
[----:B---3--:R-:W-:-:S04]  /*00a0*/  @!P0 IMAD.WIDE.U32 R4, R3, 0x4, R4 ;  /* 0x0000000403048825 */ /* 0x008fc800078e0004 */
[----:B----4-:R-:W-:Y:S02]  /*00b0*/  @!P0 IMAD.WIDE.U32 R6, R3, 0x4, R6 ;  /* 0x0000000403068825 */ /* 0x010fe400078e0006 */
[----:B--2---:R-:W2:Y:S04]  /*00c0*/  @!P0 LDG.E R4, desc[UR6][R4.64] ;  /* 0x0000000604048981 */ /* 0x004ea8000c1e1900 */
[----:B------:R-:W2:Y:S01]  /*00d0*/  @!P0 LDG.E R7, desc[UR6][R6.64] ;  /* 0x0000000606078981 */ /* 0x000ea2000c1e1900 */
[----:B------:R-:W0:Y:S01]  /*00e0*/  S2UR UR5, SR_CgaCtaId ;  /* 0x00000000000579c3 */ /* 0x000e220000008800 */
[----:B------:R-:W-:Y:S01]  /*00f0*/  UMOV UR4, 0x400 ;  /* 0x0000040000047882 */ /* 0x000fe20000000000 */
[----:B------:R-:W-:Y:S01]  /*0100*/  IMAD.MOV.U32 R8, RZ, RZ, RZ ;  /* 0x000000ffff087224 */ /* 0x000fe200078e00ff */
[----:B------:R-:W-:-:S02]  /*0110*/  ISETP.GT.U32.AND P2, PT, R0, 0x1ff, PT ;  /* 0x000001ff0000780c */ /* 0x000fc40003f44070 */
[C---:B------:R-:W-:Y:S02]  /*0120*/  ISETP.GT.U32.AND P1, PT, R0.reuse, 0xff, PT ;  /* 0x000000ff0000780c */ /* 0x040fe40003f24070 */
[C---:B------:R-:W-:Y:S02]  /*0130*/  ISETP.GT.U32.AND P3, PT, R0.reuse, 0xf, PT ;  /* 0x0000000f0000780c */ /* 0x040fe40003f64070 */
[C---:B------:R-:W-:Y:S02]  /*0140*/  ISETP.GT.U32.AND P4, PT, R0.reuse, 0x7, PT ;  /* 0x000000070000780c */ /* 0x040fe40003f84070 */
[C---:B------:R-:W-:Y:S02]  /*0150*/  ISETP.GT.U32.AND P5, PT, R0.reuse, 0x3, PT ;  /* 0x000000030000780c */ /* 0x040fe40003fa4070 */
[----:B------:R-:W-:Y:S01]  /*0160*/  ISETP.GT.U32.AND P6, PT, R0, 0x1, PT ;  /* 0x000000010000780c */ /* 0x000fe20003fc4070 */
[----:B0-----:R-:W-:-:S06]  /*0170*/  ULEA UR4, UR5, UR4, 0x18 ;  /* 0x0000000405047291 */ /* 0x001fcc000f8ec0ff */
[----:B------:R-:W-:-:S05]  /*0180*/  LEA R3, R0, UR4, 0x2 ;  /* 0x0000000400037c11 */ /* 0x000fca000f8e10ff */
[----:B------:R-:W-:Y:S02]  /*0190*/  IMAD R2, R0, 0x4, R3 ;  /* 0x0000000400027824 */ /* 0x000fe400078e0203 */
[----:B--2---:R-:W-:Y:S01]  /*01a0*/  @!P0 FADD R8, R4, R7 ;  /* 0x0000000704088221 */ /* 0x004fe20000000000 */
[----:B------:R-:W-:-:S04]  /*01b0*/  ISETP.GT.U32.AND P0, PT, R0, 0x7f, PT ;  /* 0x0000007f0000780c */ /* 0x000fc80003f04070 */
[----:B------:R-:W-:Y:S01]  /*01c0*/  STS [R3], R8 ;  /* 0x0000000803007388 */ /* 0x000fe20000000800 */
[----:B------:R-:W-:Y:S01]  /*01d0*/  P2R R12, PR, RZ, 0x1 ;  /* 0x00000001ff0c7803 */ /* 0x000fe20000000000 */
[----:B------:R-:W-:Y:S06]  /*01e0*/  BAR.SYNC.DEFER_BLOCKING 0x0 ;  /* 0x0000000000007b1d */ /* 0x000fec0000010000 */
[----:B------:R-:W-:Y:S04]  /*01f0*/  @!P2 LDS R4, [R2] ;  /* 0x000000000204a984 */ /* 0x000fe80000000800 */
[----:B------:R-:W0:Y:S02]  /*0200*/  @!P2 LDS R5, [R2+0x4] ;  /* 0x000004000205a984 */ /* 0x000e240000000800 */
[----:B0-----:R-:W-:Y:S01]  /*0210*/  @!P2 FADD R5, R4, R5 ;  /* 0x000000050405a221 */ /* 0x001fe20000000000 */
[----:B------:R-:W-:-:S04]  /*0220*/  @!P1 LEA R4, R0, 0x10, 0x4 ;  /* 0x0000001000049811 */ /* 0x000fc800078e20ff */
[----:B------:R-:W-:Y:S01]  /*0230*/  @!P2 STS [R2+0x4], R5 ;  /* 0x000004050200a388 */ /* 0x000fe20000000800 */
[----:B------:R-:W-:Y:S01]  /*0240*/  BAR.SYNC.DEFER_BLOCKING 0x0 ;  /* 0x0000000000007b1d */ /* 0x000fe20000010000 */
[----:B------:R-:W-:-:S05]  /*0250*/  ISETP.GT.U32.AND P2, PT, R0, 0x1f, PT ;  /* 0x0000001f0000780c */ /* 0x000fca0003f44070 */
[----:B------:R-:W-:Y:S04]  /*0260*/  @!P1 LDS R6, [R4+UR4+-0xc] ;  /* 0xfffff40404069984 */ /* 0x000fe80008000800 */
[----:B------:R-:W0:Y:S02]  /*0270*/  @!P1 LDS R7, [R4+UR4+-0x4] ;  /* 0xfffffc0404079984 */ /* 0x000e240008000800 */
[----:B0-----:R-:W-:Y:S01]  /*0280*/  @!P1 FADD R7, R6, R7 ;  /* 0x0000000706079221 */ /* 0x001fe20000000000 */
[----:B------:R-:W-:-:S04]  /*0290*/  @!P0 LEA R6, R0, 0x20, 0x5 ;  /* 0x0000002000068811 */ /* 0x000fc800078e28ff */
[----:B------:R0:W-:Y:S01]  /*02a0*/  @!P1 STS [R4+UR4+-0x4], R7 ;  /* 0xfffffc0704009988 */ /* 0x0001e20008000804 */
[----:B------:R-:W-:Y:S01]  /*02b0*/  BAR.SYNC.DEFER_BLOCKING 0x0 ;  /* 0x0000000000007b1d */ /* 0x000fe20000010000 */
[C---:B------:R-:W-:Y:S02]  /*02c0*/  ISETP.GT.U32.AND P1, PT, R0.reuse, 0x3f, PT ;  /* 0x0000003f0000780c */ /* 0x040fe40003f24070 */
[----:B0-----:R-:W-:-:S11]  /*02d0*/  @!P2 LEA R4, R0, 0x80, 0x7 ;  /* 0x000000800004a811 */ /* 0x001fd600078e38ff */
[----:B------:R-:W-:Y:S01]  /*02e0*/  @!P1 LEA R5, R0, 0x40, 0x6 ;  /* 0x0000004000059811 */ /* 0x000fe200078e30ff */
[----:B------:R-:W-:Y:S04]  /*02f0*/  @!P0 LDS R8, [R6+UR4+-0x14] ;  /* 0xffffec0406088984 */ /* 0x000fe80008000800 */
[----:B------:R-:W0:Y:S02]  /*0300*/  @!P0 LDS R9, [R6+UR4+-0x4] ;  /* 0xfffffc0406098984 */ /* 0x000e240008000800 */
[----:B0-----:R-:W-:-:S05]  /*0310*/  @!P0 FADD R9, R8, R9 ;  /* 0x0000000908098221 */ /* 0x001fca0000000000 */
[----:B------:R0:W-:Y:S01]  /*0320*/  @!P0 STS [R6+UR4+-0x4], R9 ;  /* 0xfffffc0906008988 */ /* 0x0001e20008000804 */
[----:B------:R-:W-:Y:S01]  /*0330*/  BAR.SYNC.DEFER_BLOCKING 0x0 ;  /* 0x0000000000007b1d */ /* 0x000fe20000010000 */
[C---:B------:R-:W-:Y:S02]  /*0340*/  ISETP.NE.AND P0, PT, R0.reuse, RZ, PT ;  /* 0x000000ff0000720c */ /* 0x040fe40003f05270 */
[----:B0-----:R-:W-:-:S03]  /*0350*/  @!P3 LEA R6, R0, 0x100, 0x8 ;  /* 0x000001000006b811 */ /* 0x001fc600078e40ff */
[----:B------:R-:W-:Y:S04]  /*0360*/  @!P1 LDS R8, [R5+UR4+-0x24] ;  /* 0xffffdc0405089984 */ /* 0x000fe80008000800 */
[----:B------:R-:W0:Y:S02]  /*0370*/  @!P1 LDS R11, [R5+UR4+-0x4] ;  /* 0xfffffc04050b9984 */ /* 0x000e240008000800 */
[----:B0-----:R-:W-:-:S05]  /*0380*/  @!P1 FADD R8, R8, R11 ;  /* 0x0000000b08089221 */ /* 0x001fca0000000000 */
[----:B------:R0:W-:Y:S01]  /*0390*/  @!P1 STS [R5+UR4+-0x4], R8 ;  /* 0xfffffc0805009988 */ /* 0x0001e20008000804 */
[----:B------:R-:W-:Y:S01]  /*03a0*/  BAR.SYNC.DEFER_BLOCKING 0x0 ;  /* 0x0000000000007b1d */ /* 0x000fe20000010000 */
[----:B0-----:R-:W-:-:S05]  /*03b0*/  @!P4 LEA R5, R0, 0x200, 0x9 ;  /* 0x000002000005c811 */ /* 0x001fca00078e48ff */
        /* <DEDUP_REMOVED lines=14> */
[----:B0-----:R-:W-:Y:S01]  /*04a0*/  @!P4 FADD R8, R8, R11 ;  /* 0x0000000b0808c221 */ /* 0x001fe20000000000 */
[----:B------:R-:W-:-:S04]  /*04b0*/  @!P3 LEA R11, R0, 0x100, 0x8 ;  /* 0x00000100000bb811 */ /* 0x000fc800078e40ff */
[----:B------:R-:W-:Y:S01]  /*04c0*/  @!P4 STS [R5+UR4+-0x4], R8 ;  /* 0xfffffc080500c988 */ /* 0x000fe20008000804 */
[----:B------:R-:W-:Y:S06]  /*04d0*/  BAR.SYNC.DEFER_BLOCKING 0x0 ;  /* 0x0000000000007b1d */ /* 0x000fec0000010000 */
[----:B------:R-:W-:Y:S04]  /*04e0*/  @!P5 LDS R7, [R4+UR4+-0x204] ;  /* 0xfffdfc040407d984 */ /* 0x000fe80008000800 */
[----:B------:R-:W0:Y:S02]  /*04f0*/  @!P5 LDS R10, [R4+UR4+-0x4] ;  /* 0xfffffc04040ad984 */ /* 0x000e240008000800 */
[----:B0-----:R-:W-:-:S05]  /*0500*/  @!P5 FADD R7, R7, R10 ;  /* 0x0000000a0707d221 */ /* 0x001fca0000000000 */
[----:B------:R-:W-:Y:S01]  /*0510*/  @!P5 STS [R4+UR4+-0x4], R7 ;  /* 0xfffffc070400d988 */ /* 0x000fe20008000804 */
[----:B------:R-:W-:Y:S06]  /*0520*/  BAR.SYNC.DEFER_BLOCKING 0x0 ;  /* 0x0000000000007b1d */ /* 0x000fec0000010000 */
[----:B------:R-:W-:Y:S04]  /*0530*/  @!P6 LDS R9, [R6+UR4+-0x404] ;  /* 0xfffbfc040609e984 */ /* 0x000fe80008000800 */
[----:B------:R-:W0:Y:S02]  /*0540*/  @!P6 LDS R10, [R6+UR4+-0x4] ;  /* 0xfffffc04060ae984 */ /* 0x000e240008000800 */
[----:B0-----:R-:W-:Y:S01]  /*0550*/  @!P6 FADD R9, R9, R10 ;  /* 0x0000000a0909e221 */ /* 0x001fe20000000000 */
[----:B------:R-:W-:-:S04]  /*0560*/  @!P4 LEA R10, R0, 0x200, 0x9 ;  /* 0x00000200000ac811 */ /* 0x000fc800078e48ff */
[----:B------:R0:W-:Y:S01]  /*0570*/  @!P6 STS [R6+UR4+-0x4], R9 ;  /* 0xfffffc090600e988 */ /* 0x0001e20008000804 */
[----:B------:R-:W-:Y:S01]  /*0580*/  BAR.SYNC.DEFER_BLOCKING 0x0 ;  /* 0x0000000000007b1d */ /* 0x000fe20000010000 */
[----:B0-----:R-:W-:-:S05]  /*0590*/  @!P5 LEA R9, R0, 0x400, 0xa ;  /* 0x000004000009d811 */ /* 0x001fca00078e50ff */
[----:B------:R-:W-:Y:S04]  /*05a0*/  @!P0 LDS R5, [UR4+0x7fc] ;  /* 0x0007fc04ff058984 */ /* 0x000fe80008000800 */
[----:B------:R-:W0:Y:S02]  /*05b0*/  @!P0 LDS R8, [UR4+0xffc] ;  /* 0x000ffc04ff088984 */ /* 0x000e240008000800 */
[----:B0-----:R-:W-:Y:S01]  /*05c0*/  @!P0 FADD R5, R5, R8 ;  /* 0x0000000805058221 */ /* 0x001fe20000000000 */
[----:B------:R-:W-:-:S04]  /*05d0*/  @!P6 LEA R8, R0, 0x800, 0xb ;  /* 0x000008000008e811 */ /* 0x000fc800078e58ff */
[----:B------:R-:W-:Y:S01]  /*05e0*/  @!P0 STS [UR4+0xffc], R5 ;  /* 0x000ffc05ff008988 */ /* 0x000fe20008000804 */
[----:B------:R-:W-:Y:S06]  /*05f0*/  BAR.SYNC.DEFER_BLOCKING 0x0 ;  /* 0x0000000000007b1d */ /* 0x000fec0000010000 */
[----:B------:R-:W0:Y:S04]  /*0600*/  @!P0 LDS R4, [UR4+0x7fc] ;  /* 0x0007fc04ff048984 */ /* 0x000e280008000800 */
[----:B------:R-:W-:Y:S01]  /*0610*/  @!P0 STS [UR4+0x7fc], RZ ;  /* 0x0007fcffff008988 */ /* 0x000fe20008000804 */
[----:B0-----:R-:W-:-:S05]  /*0620*/  @!P0 FADD R4, RZ, R4 ;  /* 0x00000004ff048221 */ /* 0x001fca0000000000 */
[----:B------:R-:W-:Y:S01]  /*0630*/  @!P0 STS [UR4+0xffc], R4 ;  /* 0x000ffc04ff008988 */ /* 0x000fe20008000804 */
[----:B------:R-:W-:Y:S01]  /*0640*/  BAR.SYNC.DEFER_BLOCKING 0x0 ;  /* 0x0000000000007b1d */ /* 0x000fe20000010000 */
[----:B------:R-:W-:-:S05]  /*0650*/  ISETP.NE.AND P0, PT, R12, RZ, PT ;  /* 0x000000ff0c00720c */ /* 0x000fca0003f05270 */
[----:B------:R-:W-:Y:S04]  /*0660*/  @!P6 LDS R6, [R8+UR4+-0x404] ;  /* 0xfffbfc040806e984 */ /* 0x000fe80008000800 */
[----:B------:R-:W0:Y:S02]  /*0670*/  @!P6 LDS R7, [R8+UR4+-0x4] ;  /* 0xfffffc040807e984 */ /* 0x000e240008000800 */
[----:B0-----:R-:W-:Y:S02]  /*0680*/  @!P6 FADD R6, R6, R7 ;  /* 0x000000070606e221 */ /* 0x001fe40000000000 */
[----:B------:R-:W-:Y:S04]  /*0690*/  @!P6 STS [R8+UR4+-0x404], R7 ;  /* 0xfffbfc070800e988 */ /* 0x000fe80008000804 */
[----:B------:R-:W-:Y:S01]  /*06a0*/  @!P6 STS [R8+UR4+-0x4], R6 ;  /* 0xfffffc060800e988 */ /* 0x000fe20008000804 */
[----:B------:R-:W-:Y:S01]  /*06b0*/  BAR.SYNC.DEFER_BLOCKING 0x0 ;  /* 0x0000000000007b1d */ /* 0x000fe20000010000 */
[----:B------:R-:W-:-:S05]  /*06c0*/  ISETP.GT.U32.AND P6, PT, R0, 0x1ff, PT ;  /* 0x000001ff0000780c */ /* 0x000fca0003fc4070 */
[----:B------:R-:W-:Y:S04]  /*06d0*/  @!P5 LDS R5, [R9+UR4+-0x204] ;  /* 0xfffdfc040905d984 */ /* 0x000fe80008000800 */
[----:B------:R-:W0:Y:S02]  /*06e0*/  @!P5 LDS R4, [R9+UR4+-0x4] ;  /* 0xfffffc040904d984 */ /* 0x000e240008000800 */
[----:B0-----:R-:W-:Y:S02]  /*06f0*/  @!P5 FADD R5, R5, R4 ;  /* 0x000000040505d221 */ /* 0x001fe40000000000 */
[----:B------:R-:W-:Y:S04]  /*0700*/  @!P5 STS [R9+UR4+-0x204], R4 ;  /* 0xfffdfc040900d988 */ /* 0x000fe80008000804 */
[----:B------:R0:W-:Y:S01]  /*0710*/  @!P5 STS [R9+UR4+-0x4], R5 ;  /* 0xfffffc050900d988 */ /* 0x0001e20008000804 */
[----:B------:R-:W-:Y:S01]  /*0720*/  BAR.SYNC.DEFER_BLOCKING 0x0 ;  /* 0x0000000000007b1d */ /* 0x000fe20000010000 */
[----:B------:R-:W-:-:S02]  /*0730*/  ISETP.GT.U32.AND P5, PT, R0, 0xff, PT ;  /* 0x000000ff0000780c */ /* 0x000fc40003fa4070 */
[----:B0-----:R-:W-:-:S11]  /*0740*/  @!P2 LEA R9, R0, 0x80, 0x7 ;  /* 0x000000800009a811 */ /* 0x001fd600078e38ff */
[C---:B------:R-:W-:Y:S01]  /*0750*/  @!P5 LEA R12, R0.reuse, 0x10, 0x4 ;  /* 0x00000010000cd811 */ /* 0x040fe200078e20ff */
[----:B------:R-:W-:Y:S04]  /*0760*/  @!P4 LDS R7, [R10+UR4+-0x104] ;  /* 0xfffefc040a07c984 */ /* 0x000fe80008000800 */
[----:B------:R-:W0:Y:S02]  /*0770*/  @!P4 LDS R6, [R10+UR4+-0x4] ;  /* 0xfffffc040a06c984 */ /* 0x000e240008000800 */
[----:B0-----:R-:W-:Y:S02]  /*0780*/  @!P4 FADD R7, R7, R6 ;  /* 0x000000060707c221 */ /* 0x001fe40000000000 */
[----:B------:R-:W-:Y:S04]  /*0790*/  @!P4 STS [R10+UR4+-0x104], R6 ;  /* 0xfffefc060a00c988 */ /* 0x000fe80008000804 */
[----:B------:R0:W-:Y:S01]  /*07a0*/  @!P4 STS [R10+UR4+-0x4], R7 ;  /* 0xfffffc070a00c988 */ /* 0x0001e20008000804 */
[----:B------:R-:W-:Y:S01]  /*07b0*/  BAR.SYNC.DEFER_BLOCKING 0x0 ;  /* 0x0000000000007b1d */ /* 0x000fe20000010000 */
[----:B0-----:R-:W-:-:S05]  /*07c0*/  @!P1 LEA R10, R0, 0x40, 0x6 ;  /* 0x00000040000a9811 */ /* 0x001fca00078e30ff */
        /* <DEDUP_REMOVED lines=11> */
[----:B------:R-:W-:Y:S01]  /*0880*/  @!P2 STS [R9+UR4+-0x4], R8 ;  /* 0xfffffc080900a988 */ /* 0x000fe20008000804 */
[----:B------:R-:W-:Y:S06]  /*0890*/  BAR.SYNC.DEFER_BLOCKING 0x0 ;  /* 0x0000000000007b1d */ /* 0x000fec0000010000 */
[----:B------:R-:W-:Y:S04]  /*08a0*/  @!P1 LDS R6, [R10+UR4+-0x24] ;  /* 0xffffdc040a069984 */ /* 0x000fe80008000800 */
[----:B------:R-:W0:Y:S02]  /*08b0*/  @!P1 LDS R5, [R10+UR4+-0x4] ;  /* 0xfffffc040a059984 */ /* 0x000e240008000800 */
[----:B0-----:R-:W-:-:S02]  /*08c0*/  @!P1 FADD R6, R6, R5 ;  /* 0x0000000506069221 */ /* 0x001fc40000000000 */
        /* <DEDUP_REMOVED lines=15> */
[----:B------:R-:W-:Y:S04]  /*09c0*/  @!P6 LDS R5, [R2] ;  /* 0x000000000205e984 */ /* 0x000fe80000000800 */
[----:B------:R-:W0:Y:S02]  /*09d0*/  @!P6 LDS R6, [R2+0x4] ;  /* 0x000004000206e984 */ /* 0x000e240000000800 */
[----:B0-----:R-:W-:-:S02]  /*09e0*/  @!P6 FADD R7, R5, R6 ;  /* 0x000000060507e221 */ /* 0x001fc40000000000 */
[----:B------:R-:W-:Y:S01]  /*09f0*/  @!P6 STS [R2], R6 ;  /* 0x000000060200e388 */ /* 0x000fe20000000800 */
[----:B------:R-:W0:Y:S03]  /*0a00*/  LDC.64 R4, c[0x0][0x390] ;  /* 0x0000e400ff047b82 */ /* 0x000e260000000a00 */
[----:B------:R-:W-:Y:S05]  /*0a10*/  @!P6 STS [R2+0x4], R7 ;  /* 0x000004070200e388 */ /* 0x000fea0000000800 */
[----:B------:R-:W-:Y:S01]  /*0a20*/  BAR.SYNC.DEFER_BLOCKING 0x0 ;  /* 0x0000000000007b1d */ /* 0x000fe20000010000 */
[----:B0-----:R-:W-:-:S05]  /*0a30*/  IMAD.WIDE.U32 R4, R0, 0x4, R4 ;  /* 0x0000000400047825 */ /* 0x001fca00078e0004 */
[----:B------:R-:W0:Y:S04]  /*0a40*/  LDS R3, [R3] ;  /* 0x0000000003037984 */ /* 0x000e280000000800 */
[----:B0-----:R-:W-:Y:S01]  /*0a50*/  STG.E desc[UR6][R4.64], R3 ;  /* 0x0000000304007986 */ /* 0x001fe2000c101906 */
[----:B------:R-:W-:Y:S05]  /*0a60*/  EXIT ;  /* 0x000000000000794d */ /* 0x000fea0003800000 */
.L_x_0:
[----:B------:R-:W-:-:S00]  /*0a70*/  BRA `(.L_x_0) ;  /* 0xfffffffc00fc7947 */ /* 0x000fc0000383ffff */
[----:B------:R-:W-:-:S00]  /*0a80*/  NOP ;  /* 0x0000000000007918 */ /* 0x000fc00000000000 */
[----:B------:R-:W-:-:S00]  /*0a90*/  NOP ;  /* 0x0000000000007918 */ /* 0x000fc00000000000 */
[----:B------:R-:W-:-:S00]  /*0aa0*/  NOP ;  /* 0x0000000000007918 */ /* 0x000fc00000000000 */
[----:B------:R-:W-:-:S00]  /*0ab0*/  NOP ;  /* 0x0000000000007918 */ /* 0x000fc00000000000 */
[----:B------:R-:W-:-:S00]  /*0ac0*/  NOP ;  /* 0x0000000000007918 */ /* 0x000fc00000000000 */
[----:B------:R-:W-:-:S00]  /*0ad0*/  NOP ;  /* 0x0000000000007918 */ /* 0x000fc00000000000 */
[----:B------:R-:W-:-:S00]  /*0ae0*/  NOP ;  /* 0x0000000000007918 */ /* 0x000fc00000000000 */
[----:B------:R-:W-:-:S00]  /*0af0*/  NOP ;  /* 0x0000000000007918 */ /* 0x000fc00000000000 */
.L_x_30:


//--------------------- .text._Z29exclusiveScanBlelloch1InBlockILi1024EfEvPKT0_PS0_i --------------------------
	.section	.text._Z29exclusiveScanBlelloch1InBlockILi1024EfEvPKT0_PS0_i,"ax",@progbits
	.align	128
        .global         _Z29exclusiveScanBlelloch1InBlockILi1024EfEvPKT0_PS0_i
        .type           _Z29exclusiveScanBlelloch1InBlockILi1024EfEvPKT0_PS0_i,@function
        .size           _Z29exclusiveScanBlelloch1InBlockILi1024EfEvPKT0_PS0_i,(.L_x_31 - _Z29exclusiveScanBlelloch1InBlockILi1024EfEvPKT0_PS0_i)
        .other          _Z29exclusiveScanBlelloch1InBlockILi1024EfEvPKT0_PS0_i,@"STO_CUDA_ENTRY STV_DEFAULT"
_Z29exclusiveScanBlelloch1InBlockILi1024EfEvPKT0_PS0_i:
.text._Z29exclusiveScanBlelloch1InBlockILi1024EfEvPKT0_PS0_i:
[----:B------:R-:W-:Y:S01]  /*0000*/  LDC R1, c[0x0][0x37c] ;  /* 0x0000df00ff017b82 */ /* 0x000fe20000000800 */
[----:B------:R-:W0:Y:S01]  /*0010*/  S2R R3, SR_CTAID.X ;  /* 0x0000000000037919 */ /* 0x000e220000002500 */
[----:B------:R-:W0:Y:S01]  /*0020*/  LDCU UR4, c[0x0][0x360] ;  /* 0x00006c00ff0477ac */ /* 0x000e220008000800 */
[----:B------:R-:W-:Y:S01]  /*0030*/  IMAD.MOV.U32 R8, RZ, RZ, RZ ;  /* 0x000000ffff087224 */ /* 0x000fe200078e00ff */
[----:B------:R-:W0:Y:S01]  /*0040*/  S2R R2, SR_TID.X ;  /* 0x0000000000027919 */ /* 0x000e220000002100 */
[----:B------:R-:W1:Y:S01]  /*0050*/  LDCU UR5, c[0x0][0x390] ;  /* 0x00007200ff0577ac */ /* 0x000e620008000800 */
[----:B------:R-:W2:Y:S01]  /*0060*/  LDCU.64 UR6, c[0x0][0x358] ;  /* 0x00006b00ff0677ac */ /* 0x000ea20008000a00 */
[----:B0-----:R-:W-:-:S05]  /*0070*/  IMAD R0, R3, UR4, R2 ;  /* 0x0000000403007c24 */ /* 0x001fca000f8e0202 */
[----:B-1----:R-:W-:-:S13]  /*0080*/  ISETP.GE.AND P0, PT, R0, UR5, PT ;  /* 0x0000000500007c0c */ /* 0x002fda000bf06270 */
[----:B------:R-:W0:Y:S02]  /*0090*/  @!P0 LDC.64 R6, c[0x0][0x380] ;  /* 0x0000e000ff068b82 */ /* 0x000e240000000a00 */
[----:B0-----:R-:W-:-:S05]  /*00a0*/  @!P0 IMAD.WIDE R6, R0, 0x4, R6 ;  /* 0x0000000400068825 */ /* 0x001fca00078e0206 */
[----:B--2---:R0:W2:Y:S01]  /*00b0*/  @!P0 LDG.E R8, desc[UR6][R6.64] ;  /* 0x0000000606088981 */ /* 0x0040a2000c1e1900 */
[----:B------:R-:W1:Y:S01]  /*00c0*/  S2UR UR5, SR_CgaCtaId ;  /* 0x00000000000579c3 */ /* 0x000e620000008800 */
[----:B------:R-:W-:Y:S01]  /*00d0*/  UMOV UR4, 0x400 ;  /* 0x0000040000047882 */ /* 0x000fe20000000000 */
[C---:B------:R-:W-:Y:S02]  /*00e0*/  ISETP.GT.U32.AND P1, PT, R2.reuse, 0x1ff, PT ;  /* 0x000001ff0200780c */ /* 0x040fe40003f24070 */
[C---:B------:R-:W-:Y:S02]  /*00f0*/  ISETP.GT.U32.AND P2, PT, R2.reuse, 0xff, PT ;  /* 0x000000ff0200780c */ /* 0x040fe40003f44070 */
[C---:B------:R-:W-:Y:S02]  /*0100*/  ISETP.GT.U32.AND P3, PT, R2.reuse, 0x7f, PT ;  /* 0x0000007f0200780c */ /* 0x040fe40003f64070 */
[C---:B------:R-:W-:Y:S02]  /*0110*/  ISETP.GT.U32.AND P5, PT, R2.reuse, 0x3f, PT ;  /* 0x0000003f0200780c */ /* 0x040fe40003fa4070 */
[----:B------:R-:W-:-:S02]  /*0120*/  ISETP.GT.U32.AND P4, PT, R2, 0x1f, PT ;  /* 0x0000001f0200780c */ /* 0x000fc40003f84070 */
[----:B------:R-:W-:Y:S02]  /*0130*/  P2R R13, PR, RZ, 0x1 ;  /* 0x00000001ff0d7803 */ /* 0x000fe40000000000 */
[C---:B------:R-:W-:Y:S02]  /*0140*/  ISETP.GT.U32.AND P0, PT, R2.reuse, 0xf, PT ;  /* 0x0000000f0200780c */ /* 0x040fe40003f04070 */
[C---:B------:R-:W-:Y:S02]  /*0150*/  ISETP.GT.U32.AND P6, PT, R2.reuse, 0x1, PT ;  /* 0x000000010200780c */ /* 0x040fe40003fc4070 */
[----:B0-----:R-:W-:Y:S01]  /*0160*/  @!P2 LEA R6, R2, 0x10, 0x4 ;  /* 0x000000100206a811 */ /* 0x001fe200078e20ff */
[----:B-1----:R-:W-:-:S06]  /*0170*/  ULEA UR4, UR5, UR4, 0x18 ;  /* 0x0000000405047291 */ /* 0x002fcc000f8ec0ff */
[----:B------:R-:W-:-:S05]  /*0180*/  LEA R3, R2, UR4, 0x2 ;  /* 0x0000000402037c11 */ /* 0x000fca000f8e10ff */
[C---:B------:R-:W-:Y:S01]  /*0190*/  IMAD R4, R2.reuse, 0x4, R3 ;  /* 0x0000000402047824 */ /* 0x040fe200078e0203 */
[----:B--2---:R0:W-:Y:S01]  /*01a0*/  STS [R3], R8 ;  /* 0x0000000803007388 */ /* 0x0041e20000000800 */
[----:B------:R-:W-:Y:S01]  /*01b0*/  BAR.SYNC.DEFER_BLOCKING 0x0 ;  /* 0x0000000000007b1d */ /* 0x000fe20000010000 */
[----:B0-----:R-:W-:-:S05]  /*01c0*/  @!P3 LEA R8, R2, 0x20, 0x5 ;  /* 0x000000200208b811 */ /* 0x001fca00078e28ff */
[----:B------:R-:W-:Y:S04]  /*01d0*/  @!P1 LDS R5, [R4] ;  /* 0x0000000004059984 */ /* 0x000fe80000000800 */
[----:B------:R-:W0:Y:S02]  /*01e0*/  @!P1 LDS R10, [R4+0x4] ;  /* 0x00000400040a9984 */ /* 0x000e240000000800 */
[----:B0-----:R-:W-:-:S05]  /*01f0*/  @!P1 FADD R5, R5, R10 ;  /* 0x0000000a05059221 */ /* 0x001fca0000000000 */
[----:B------:R0:W-:Y:S01]  /*0200*/  @!P1 STS [R4+0x4], R5 ;  /* 0x0000040504009388 */ /* 0x0001e20000000800 */
        /* <DEDUP_REMOVED lines=17> */
[----:B------:R-:W-:Y:S01]  /*0320*/  @!P5 STS [R5+UR4+-0x4], R10 ;  /* 0xfffffc0a0500d988 */ /* 0x000fe20008000804 */
[----:B------:R-:W-:Y:S01]  /*0330*/  BAR.SYNC.DEFER_BLOCKING 0x0 ;  /* 0x0000000000007b1d */ /* 0x000fe20000010000 */
[----:B------:R-:W-:-:S05]  /*0340*/  ISETP.GT.U32.AND P5, PT, R2, 0x3, PT ;  /* 0x000000030200780c */ /* 0x000fca0003fa4070 */
[----:B------:R-:W-:Y:S04]  /*0350*/  @!P4 LDS R7, [R6+UR4+-0x44] ;  /* 0xffffbc040607c984 */ /* 0x000fe80008000800 */
[----:B------:R-:W0:Y:S02]  /*0360*/  @!P4 LDS R12, [R6+UR4+-0x4] ;  /* 0xfffffc04060cc984 */ /* 0x000e240008000800 */
[----:B0-----:R-:W-:-:S05]  /*0370*/  @!P4 FADD R7, R7, R12 ;  /* 0x0000000c0707c221 */ /* 0x001fca0000000000 */
        /* <DEDUP_REMOVED lines=25> */
[----:B0-----:R-:W-:-:S05]  /*0510*/  @!P6 FADD R9, R9, R12 ;  /* 0x0000000c0909e221 */ /* 0x001fca0000000000 */
        /* <DEDUP_REMOVED lines=21> */
[----:B------:R-:W-:-:S13]  /*0670*/  ISETP.GT.U32.AND P6, PT, R2, 0xf, PT ;  /* 0x0000000f0200780c */ /* 0x000fda0003fc4070 */
[C---:B------:R-:W-:Y:S01]  /*0680*/  @!P6 LEA R12, R2.reuse, 0x100, 0x8 ;  /* 0x00000100020ce811 */ /* 0x040fe200078e40ff */
[----:B------:R-:W-:Y:S04]  /*0690*/  @!P5 LDS R5, [R10+UR4+-0x204] ;  /* 0xfffdfc040a05d984 */ /* 0x000fe80008000800 */
[----:B------:R-:W0:Y:S02]  /*06a0*/  @!P5 LDS R6, [R10+UR4+-0x4] ;  /* 0xfffffc040a06d984 */ /* 0x000e240008000800 */
[----:B0-----:R-:W-:Y:S02]  /*06b0*/  @!P5 FADD R5, R5, R6 ;  /* 0x000000060505d221 */ /* 0x001fe40000000000 */
[----:B------:R-:W-:Y:S04]  /*06c0*/  @!P5 STS [R10+UR4+-0x204], R6 ;  /* 0xfffdfc060a00d988 */ /* 0x000fe80008000804 */
[----:B------:R0:W-:Y:S01]  /*06d0*/  @!P5 STS [R10+UR4+-0x4], R5 ;  /* 0xfffffc050a00d988 */ /* 0x0001e20008000804 */
[----:B------:R-:W-:Y:S01]  /*06e0*/  BAR.SYNC.DEFER_BLOCKING 0x0 ;  /* 0x0000000000007b1d */ /* 0x000fe20000010000 */
[----:B------:R-:W-:-:S13]  /*06f0*/  ISETP.GT.U32.AND P5, PT, R2, 0x1f, PT ;  /* 0x0000001f0200780c */ /* 0x000fda0003fa4070 */
[----:B0-----:R-:W-:Y:S01]  /*0700*/  @!P5 LEA R10, R2, 0x80, 0x7 ;  /* 0x00000080020ad811 */ /* 0x001fe200078e38ff */
        /* <DEDUP_REMOVED lines=10> */
[----:B------:R0:W-:Y:S01]  /*07b0*/  @!P6 STS [R12+UR4+-0x4], R6 ;  /* 0xfffffc060c00e988 */ /* 0x0001e20008000804 */
[----:B------:R-:W-:Y:S01]  /*07c0*/  BAR.SYNC.DEFER_BLOCKING 0x0 ;  /* 0x0000000000007b1d */ /* 0x000fe20000010000 */
[C---:B------:R-:W-:Y:S02]  /*07d0*/  ISETP.GT.U32.AND P6, PT, R2.reuse, 0x3f, PT ;  /* 0x0000003f0200780c */ /* 0x040fe40003fc4070 */
        /* <DEDUP_REMOVED lines=30> */
[----:B------:R0:W-:Y:S04]  /*09c0*/  @!P1 STS [R4], R7 ;  /* 0x0000000704009388 */ /* 0x0001e80000000800 */
[----:B------:R0:W-:Y:S01]  /*09d0*/  @!P1 STS [R4+0x4], R9 ;  /* 0x0000040904009388 */ /* 0x0001e20000000800 */
[----:B------:R-:W-:Y:S06]  /*09e0*/  BAR.SYNC.DEFER_BLOCKING 0x0 ;  /* 0x0000000000007b1d */ /* 0x000fec0000010000 */
[----:B------:R-:W-:Y:S05]  /*09f0*/  @P0 EXIT ;  /* 0x000000000000094d */ /* 0x000fea0003800000 */
[----:B------:R-:W1:Y:S01]  /*0a00*/  LDS R3, [R3] ;  /* 0x0000000003037984 */ /* 0x000e620000000800 */
[----:B0-----:R-:W0:Y:S02]  /*0a10*/  LDC.64 R4, c[0x0][0x388] ;  /* 0x0000e200ff047b82 */ /* 0x001e240000000a00 */
[----:B0-----:R-:W-:-:S05]  /*0a20*/  IMAD.WIDE R4, R0, 0x4, R4 ;  /* 0x0000000400047825 */ /* 0x001fca00078e0204 */
[----:B-1----:R-:W-:Y:S01]  /*0a30*/  STG.E desc[UR6][R4.64], R3 ;  /* 0x0000000304007986 */ /* 0x002fe2000c101906 */
[----:B------:R-:W-:Y:S05]  /*0a40*/  EXIT ;  /* 0x000000000000794d */ /* 0x000fea0003800000 */
.L_x_1:
        /* <DEDUP_REMOVED lines=11> */
.L_x_31:


//--------------------- .text._Z30exclusiveScanBlelloch2OutBlockILi512EfEvPKT0_S2_PS0_i --------------------------
	.section	.text._Z30exclusiveScanBlelloch2OutBlockILi512EfEvPKT0_S2_PS0_i,"ax",@progbits
	.align	128
        .global         _Z30exclusiveScanBlelloch2OutBlockILi512EfEvPKT0_S2_PS0_i
        .type           _Z30exclusiveScanBlelloch2OutBlockILi512EfEvPKT0_S2_PS0_i,@function
        .size           _Z30exclusiveScanBlelloch2OutBlockILi512EfEvPKT0_S2_PS0_i,(.L_x_32 - _Z30exclusiveScanBlelloch2OutBlockILi512EfEvPKT0_S2_PS0_i)
        .other          _Z30exclusiveScanBlelloch2OutBlockILi512EfEvPKT0_S2_PS0_i,@"STO_CUDA_ENTRY STV_DEFAULT"
_Z30exclusiveScanBlelloch2OutBlockILi512EfEvPKT0_S2_PS0_i:
.text._Z30exclusiveScanBlelloch2OutBlockILi512EfEvPKT0_S2_PS0_i:
        /* <DEDUP_REMOVED lines=35> */
[----:B------:R0:W-:Y:S01]  /*0230*/  @!P1 STS [R2+0x4], R5 ;  /* 0x0000040502009388 */ /* 0x0001e20000000800 */
[----:B------:R-:W-:Y:S01]  /*0240*/  BAR.SYNC.DEFER_BLOCKING 0x0 ;  /* 0x0000000000007b1d */ /* 0x000fe20000010000 */
[C---:B------:R-:W-:Y:S02]  /*0250*/  ISETP.GT.U32.AND P1, PT, R0.reuse, 0x3f, PT ;  /* 0x0000003f0000780c */ /* 0x040fe40003f24070 */
[----:B0-----:R-:W-:-:S11]  /*0260*/  @!P2 LEA R5, R0, 0x40, 0x6 ;  /* 0x000000400005a811 */ /* 0x001fd600078e30ff */
[----:B------:R-:W-:Y:S01]  /*0270*/  @!P1 LEA R13, R0, 0x20, 0x5 ;  /* 0x00000020000d9811 */ /* 0x000fe200078e28ff */
[----:B------:R-:W-:Y:S04]  /*0280*/  @!P0 LDS R6, [R4+UR4+-0xc] ;  /* 0xfffff40404068984 */ /* 0x000fe80008000800 */
[----:B------:R-:W0:Y:S02]  /*0290*/  @!P0 LDS R7, [R4+UR4+-0x4] ;  /* 0xfffffc0404078984 */ /* 0x000e240008000800 */
[----:B0-----:R-:W-:Y:S01]  /*02a0*/  @!P0 FADD R7, R6, R7 ;  /* 0x0000000706078221 */ /* 0x001fe20000000000 */
[----:B------:R-:W-:-:S04]  /*02b0*/  @!P1 LEA R6, R0, 0x20, 0x5 ;  /* 0x0000002000069811 */ /* 0x000fc800078e28ff */
        /* <DEDUP_REMOVED lines=40> */
[----:B------:R-:W-:Y:S04]  /*0540*/  @!P0 LDS R6, [UR4+0x3fc] ;  /* 0x0003fc04ff068984 */ /* 0x000fe80008000800 */
[----:B------:R-:W0:Y:S02]  /*0550*/  @!P0 LDS R9, [UR4+0x7fc] ;  /* 0x0007fc04ff098984 */ /* 0x000e240008000800 */
[----:B0-----:R-:W-:-:S05]  /*0560*/  @!P0 FADD R6, R6, R9 ;  /* 0x0000000906068221 */ /* 0x001fca0000000000 */
[----:B------:R-:W-:Y:S01]  /*0570*/  @!P0 STS [UR4+0x7fc], R6 ;  /* 0x0007fc06ff008988 */ /* 0x000fe20008000804 */
[----:B------:R-:W-:Y:S06]  /*0580*/  BAR.SYNC.DEFER_BLOCKING 0x0 ;  /* 0x0000000000007b1d */ /* 0x000fec0000010000 */
[----:B------:R-:W0:Y:S04]  /*0590*/  @!P0 LDS R5, [UR4+0x3fc] ;  /* 0x0003fc04ff058984 */ /* 0x000e280008000800 */
[----:B------:R-:W-:Y:S01]  /*05a0*/  @!P0 STS [UR4+0x3fc], RZ ;  /* 0x0003fcffff008988 */ /* 0x000fe20008000804 */
[----:B0-----:R-:W-:-:S05]  /*05b0*/  @!P0 FADD R5, RZ, R5 ;  /* 0x00000005ff058221 */ /* 0x001fca0000000000 */
[----:B------:R-:W-:Y:S01]  /*05c0*/  @!P0 STS [UR4+0x7fc], R5 ;  /* 0x0007fc05ff008988 */ /* 0x000fe20008000804 */
[----:B------:R-:W-:Y:S01]  /*05d0*/  BAR.SYNC.DEFER_BLOCKING 0x0 ;  /* 0x0000000000007b1d */ /* 0x000fe20000010000 */
[----:B------:R-:W-:Y:S02]  /*05e0*/  ISETP.NE.AND P0, PT, R12, RZ, PT ;  /* 0x000000ff0c00720c */ /* 0x000fe40003f05270 */
[----:B------:R-:W-:-:S03]  /*05f0*/  @!P3 LEA R12, R0, 0x80, 0x7 ;  /* 0x00000080000cb811 */ /* 0x000fc600078e38ff */
        /* <DEDUP_REMOVED lines=56> */
.L_x_2:
        /* <DEDUP_REMOVED lines=16> */
.L_x_32:


//--------------------- .text._Z29exclusiveScanBlelloch1InBlockILi512EfEvPKT0_PS0_i --------------------------
	.section	.text._Z29exclusiveScanBlelloch1InBlockILi512EfEvPKT0_PS0_i,"ax",@progbits
	.align	128
        .global         _Z29exclusiveScanBlelloch1InBlockILi512EfEvPKT0_PS0_i
        .type           _Z29exclusiveScanBlelloch1InBlockILi512EfEvPKT0_PS0_i,@function
        .size           _Z29exclusiveScanBlelloch1InBlockILi512EfEvPKT0_PS0_i,(.L_x_33 - _Z29exclusiveScanBlelloch1InBlockILi512EfEvPKT0_PS0_i)
        .other          _Z29exclusiveScanBlelloch1InBlockILi512EfEvPKT0_PS0_i,@"STO_CUDA_ENTRY STV_DEFAULT"
_Z29exclusiveScanBlelloch1InBlockILi512EfEvPKT0_PS0_i:
.text._Z29exclusiveScanBlelloch1InBlockILi512EfEvPKT0_PS0_i:
        /* <DEDUP_REMOVED lines=19> */
[C---:B------:R-:W-:Y:S02]  /*0130*/  ISETP.GT.U32.AND P6, PT, R2.reuse, 0x1, PT ;  /* 0x000000010200780c */ /* 0x040fe40003fc4070 */
[----:B------:R-:W-:Y:S02]  /*0140*/  P2R R13, PR, RZ, 0x1 ;  /* 0x00000001ff0d7803 */ /* 0x000fe40000000000 */
[C---:B------:R-:W-:Y:S02]  /*0150*/  ISETP.NE.AND P0, PT, R2.reuse, RZ, PT ;  /* 0x000000ff0200720c */ /* 0x040fe40003f05270 */
[C---:B0-----:R-:W-:Y:S02]  /*0160*/  @!P2 LEA R6, R2.reuse, 0x10, 0x4 ;  /* 0x000000100206a811 */ /* 0x041fe400078e20ff */
[----:B------:R-:W-:Y:S01]  /*0170*/  @!P3 LEA R14, R2, 0x20, 0x5 ;  /* 0x00000020020eb811 */ /* 0x000fe200078e28ff */
        /* <DEDUP_REMOVED lines=26> */
[----:B------:R-:W-:Y:S01]  /*0320*/  @!P4 STS [R5+UR4+-0x4], R10 ;  /* 0xfffffc0a0500c988 */ /* 0x000fe20008000804 */
[----:B------:R-:W-:Y:S01]  /*0330*/  BAR.SYNC.DEFER_BLOCKING 0x0 ;  /* 0x0000000000007b1d */ /* 0x000fe20000010000 */
[----:B------:R-:W-:-:S13]  /*0340*/  ISETP.GT.U32.AND P4, PT, R2, 0x7, PT ;  /* 0x000000070200780c */ /* 0x000fda0003f84070 */
[----:B------:R-:W-:Y:S01]  /*0350*/  @!P4 LEA R8, R2, 0x100, 0x8 ;  /* 0x000001000208c811 */ /* 0x000fe200078e40ff */
        /* <DEDUP_REMOVED lines=44> */
[----:B------:R-:W-:Y:S01]  /*0620*/  @!P6 LEA R13, R2, 0x40, 0x6 ;  /* 0x00000040020de811 */ /* 0x000fe200078e30ff */
        /* <DEDUP_REMOVED lines=51> */
.L_x_3:
        /* <DEDUP_REMOVED lines=10> */
.L_x_33:


//--------------------- .text._Z30exclusiveScanBlelloch2OutBlockILi128EfEvPKT0_S2_PS0_i --------------------------
	.section	.text._Z30exclusiveScanBlelloch2OutBlockILi128EfEvPKT0_S2_PS0_i,"ax",@progbits
	.align	128
        .global         _Z30exclusiveScanBlelloch2OutBlockILi128EfEvPKT0_S2_PS0_i
        .type           _Z30exclusiveScanBlelloch2OutBlockILi128EfEvPKT0_S2_PS0_i,@function
        .size           _Z30exclusiveScanBlelloch2OutBlockILi128EfEvPKT0_S2_PS0_i,(.L_x_34 - _Z30exclusiveScanBlelloch2OutBlockILi128EfEvPKT0_S2_PS0_i)
        .other          _Z30exclusiveScanBlelloch2OutBlockILi128EfEvPKT0_S2_PS0_i,@"STO_CUDA_ENTRY STV_DEFAULT"
_Z30exclusiveScanBlelloch2OutBlockILi128EfEvPKT0_S2_PS0_i:
.text._Z30exclusiveScanBlelloch2OutBlockILi128EfEvPKT0_S2_PS0_i:
        /* <DEDUP_REMOVED lines=9> */
[----:B------:R-:W-:-:S05]  /*0090*/  @!P1 IADD3 R3, PT, PT, R2, -0x1, RZ ;  /* 0xffffffff02039810 */ /* 0x000fca0007ffe0ff */
[----:B---3--:R-:W-:-:S04]  /*00a0*/  @!P1 IMAD.WIDE.U32 R4, R3, 0x4, R4 ;  /* 0x0000000403049825 */ /* 0x008fc800078e0004 */
[----:B----4-:R-:W-:Y:S02]  /*00b0*/  @!P1 IMAD.WIDE.U32 R6, R3, 0x4, R6 ;  /* 0x0000000403069825 */ /* 0x010fe400078e0006 */
[----:B--2---:R-:W2:Y:S04]  /*00c0*/  @!P1 LDG.E R4, desc[UR6][R4.64] ;  /* 0x0000000604049981 */ /* 0x004ea8000c1e1900 */
[----:B------:R-:W2:Y:S01]  /*00d0*/  @!P1 LDG.E R7, desc[UR6][R6.64] ;  /* 0x0000000606079981 */ /* 0x000ea2000c1e1900 */
[----:B------:R-:W0:Y:S01]  /*00e0*/  S2UR UR5, SR_CgaCtaId ;  /* 0x00000000000579c3 */ /* 0x000e220000008800 */
[----:B------:R-:W-:Y:S01]  /*00f0*/  UMOV UR4, 0x400 ;  /* 0x0000040000047882 */ /* 0x000fe20000000000 */
[----:B------:R-:W-:Y:S01]  /*0100*/  HFMA2 R8, -RZ, RZ, 0, 0 ;  /* 0x00000000ff087431 */ /* 0x000fe200000001ff */
[----:B------:R-:W-:-:S02]  /*0110*/  ISETP.GT.U32.AND P0, PT, R0, 0x3f, PT ;  /* 0x0000003f0000780c */ /* 0x000fc40003f04070 */
[C---:B------:R-:W-:Y:S02]  /*0120*/  ISETP.GT.U32.AND P2, PT, R0.reuse, 0xf, PT ;  /* 0x0000000f0000780c */ /* 0x040fe40003f44070 */
[C---:B------:R-:W-:Y:S02]  /*0130*/  ISETP.GT.U32.AND P3, PT, R0.reuse, 0x7, PT ;  /* 0x000000070000780c */ /* 0x040fe40003f64070 */
[C---:B------:R-:W-:Y:S02]  /*0140*/  ISETP.GT.U32.AND P4, PT, R0.reuse, 0x3, PT ;  /* 0x000000030000780c */ /* 0x040fe40003f84070 */
[C---:B------:R-:W-:Y:S02]  /*0150*/  ISETP.GT.U32.AND P5, PT, R0.reuse, 0x1, PT ;  /* 0x000000010000780c */ /* 0x040fe40003fa4070 */
[----:B------:R-:W-:-:S07]  /*0160*/  ISETP.NE.AND P6, PT, R0, RZ, PT ;  /* 0x000000ff0000720c */ /* 0x000fce0003fc5270 */
[----:B------:R-:W-:Y:S01]  /*0170*/  @!P3 LEA R12, R0, 0x40, 0x6 ;  /* 0x00000040000cb811 */ /* 0x000fe200078e30ff */
[----:B0-----:R-:W-:-:S06]  /*0180*/  ULEA UR4, UR5, UR4, 0x18 ;  /* 0x0000000405047291 */ /* 0x001fcc000f8ec0ff */
[----:B------:R-:W-:-:S04]  /*0190*/  LEA R3, R0, UR4, 0x2 ;  /* 0x0000000400037c11 */ /* 0x000fc8000f8e10ff */
[----:B------:R-:W-:Y:S01]  /*01a0*/  LEA R2, R0, R3, 0x2 ;  /* 0x0000000300027211 */ /* 0x000fe200078e10ff */
[----:B--2---:R-:W-:Y:S01]  /*01b0*/  @!P1 FADD R8, R4, R7 ;  /* 0x0000000704089221 */ /* 0x004fe20000000000 */
[----:B------:R-:W-:-:S04]  /*01c0*/  ISETP.GT.U32.AND P1, PT, R0, 0x1f, PT ;  /* 0x0000001f0000780c */ /* 0x000fc80003f24070 */
[----:B------:R-:W-:Y:S01]  /*01d0*/  STS [R3], R8 ;  /* 0x0000000803007388 */ /* 0x000fe20000000800 */
[----:B------:R-:W-:Y:S08]  /*01e0*/  BAR.SYNC.DEFER_BLOCKING 0x0 ;  /* 0x0000000000007b1d */ /* 0x000ff00000010000 */
[----:B------:R-:W-:Y:S01]  /*01f0*/  @!P1 LEA R14, R0, 0x10, 0x4 ;  /* 0x00000010000e9811 */ /* 0x000fe200078e20ff */
[----:B------:R-:W-:Y:S04]  /*0200*/  @!P0 LDS R4, [R2] ;  /* 0x0000000002048984 */ /* 0x000fe80000000800 */
[----:B------:R-:W0:Y:S02]  /*0210*/  @!P0 LDS R5, [R2+0x4] ;  /* 0x0000040002058984 */ /* 0x000e240000000800 */
[----:B0-----:R-:W-:Y:S01]  /*0220*/  @!P0 FADD R5, R4, R5 ;  /* 0x0000000504058221 */ /* 0x001fe20000000000 */
[----:B------:R-:W-:-:S04]  /*0230*/  @!P1 LEA R4, R0, 0x10, 0x4 ;  /* 0x0000001000049811 */ /* 0x000fc800078e20ff */
[----:B------:R0:W-:Y:S01]  /*0240*/  @!P0 STS [R2+0x4], R5 ;  /* 0x0000040502008388 */ /* 0x0001e20000000800 */
[----:B------:R-:W-:Y:S01]  /*0250*/  BAR.SYNC.DEFER_BLOCKING 0x0 ;  /* 0x0000000000007b1d */ /* 0x000fe20000010000 */
[----:B0-----:R-:W-:-:S05]  /*0260*/  @!P3 LEA R5, R0, 0x40, 0x6 ;  /* 0x000000400005b811 */ /* 0x001fca00078e30ff */
        /* <DEDUP_REMOVED lines=82> */
.L_x_4:
        /* <DEDUP_REMOVED lines=15> */
.L_x_34:


//--------------------- .text._Z29exclusiveScanBlelloch1InBlockILi128EfEvPKT0_PS0_i --------------------------
	.section	.text._Z29exclusiveScanBlelloch1InBlockILi128EfEvPKT0_PS0_i,"ax",@progbits
	.align	128
        .global         _Z29exclusiveScanBlelloch1InBlockILi128EfEvPKT0_PS0_i
        .type           _Z29exclusiveScanBlelloch1InBlockILi128EfEvPKT0_PS0_i,@function
        .size           _Z29exclusiveScanBlelloch1InBlockILi128EfEvPKT0_PS0_i,(.L_x_35 - _Z29exclusiveScanBlelloch1InBlockILi128EfEvPKT0_PS0_i)
        .other          _Z29exclusiveScanBlelloch1InBlockILi128EfEvPKT0_PS0_i,@"STO_CUDA_ENTRY STV_DEFAULT"
_Z29exclusiveScanBlelloch1InBlockILi128EfEvPKT0_PS0_i:
.text._Z29exclusiveScanBlelloch1InBlockILi128EfEvPKT0_PS0_i:
        /* <DEDUP_REMOVED lines=120> */
.L_x_5:
        /* <DEDUP_REMOVED lines=16> */
.L_x_35:


//--------------------- .text._Z30exclusiveScanBlelloch2OutBlockILi64EfEvPKT0_S2_PS0_i --------------------------
	.section	.text._Z30exclusiveScanBlelloch2OutBlockILi64EfEvPKT0_S2_PS0_i,"ax",@progbits
	.align	128
        .global         _Z30exclusiveScanBlelloch2OutBlockILi64EfEvPKT0_S2_PS0_i
        .type           _Z30exclusiveScanBlelloch2OutBlockILi64EfEvPKT0_S2_PS0_i,@function
        .size           _Z30exclusiveScanBlelloch2OutBlockILi64EfEvPKT0_S2_PS0_i,(.L_x_36 - _Z30exclusiveScanBlelloch2OutBlockILi64EfEvPKT0_S2_PS0_i)
        .other          _Z30exclusiveScanBlelloch2OutBlockILi64EfEvPKT0_S2_PS0_i,@"STO_CUDA_ENTRY STV_DEFAULT"
_Z30exclusiveScanBlelloch2OutBlockILi64EfEvPKT0_S2_PS0_i:
.text._Z30exclusiveScanBlelloch2OutBlockILi64EfEvPKT0_S2_PS0_i:
        /* <DEDUP_REMOVED lines=21> */
[----:B------:R-:W-:-:S07]  /*0150*/  ISETP.NE.AND P5, PT, R0, RZ, PT ;  /* 0x000000ff0000720c */ /* 0x000fce0003fa5270 */
[C---:B------:R-:W-:Y:S02]  /*0160*/  @!P2 LEA R13, R0.reuse, 0x20, 0x5 ;  /* 0x00000020000da811 */ /* 0x040fe400078e28ff */
[----:B------:R-:W-:Y:S01]  /*0170*/  @!P3 LEA R12, R0, 0x40, 0x6 ;  /* 0x00000040000cb811 */ /* 0x000fe200078e30ff */
[----:B0-----:R-:W-:-:S06]  /*0180*/  ULEA UR4, UR5, UR4, 0x18 ;  /* 0x0000000405047291 */ /* 0x001fcc000f8ec0ff */
[----:B------:R-:W-:-:S04]  /*0190*/  LEA R3, R0, UR4, 0x2 ;  /* 0x0000000400037c11 */ /* 0x000fc8000f8e10ff */
[----:B------:R-:W-:Y:S01]  /*01a0*/  LEA R2, R0, R3, 0x2 ;  /* 0x0000000300027211 */ /* 0x000fe200078e10ff */
[----:B--2---:R-:W-:Y:S01]  /*01b0*/  @!P1 FADD R8, R4, R7 ;  /* 0x0000000704089221 */ /* 0x004fe20000000000 */
[----:B------:R-:W-:-:S04]  /*01c0*/  ISETP.GT.U32.AND P1, PT, R0, 0xf, PT ;  /* 0x0000000f0000780c */ /* 0x000fc80003f24070 */
[----:B------:R-:W-:Y:S01]  /*01d0*/  STS [R3], R8 ;  /* 0x0000000803007388 */ /* 0x000fe20000000800 */
[----:B------:R-:W-:Y:S06]  /*01e0*/  BAR.SYNC.DEFER_BLOCKING 0x0 ;  /* 0x0000000000007b1d */ /* 0x000fec0000010000 */
        /* <DEDUP_REMOVED lines=76> */
.L_x_6:
        /* <DEDUP_REMOVED lines=13> */
.L_x_36:


//--------------------- .text._Z29exclusiveScanBlelloch1InBlockILi64EfEvPKT0_PS0_i --------------------------
	.section	.text._Z29exclusiveScanBlelloch1InBlockILi64EfEvPKT0_PS0_i,"ax",@progbits
	.align	128
        .global         _Z29exclusiveScanBlelloch1InBlockILi64EfEvPKT0_PS0_i
        .type           _Z29exclusiveScanBlelloch1InBlockILi64EfEvPKT0_PS0_i,@function
        .size           _Z29exclusiveScanBlelloch1InBlockILi64EfEvPKT0_PS0_i,(.L_x_37 - _Z29exclusiveScanBlelloch1InBlockILi64EfEvPKT0_PS0_i)
        .other          _Z29exclusiveScanBlelloch1InBlockILi64EfEvPKT0_PS0_i,@"STO_CUDA_ENTRY STV_DEFAULT"
_Z29exclusiveScanBlelloch1InBlockILi64EfEvPKT0_PS0_i:
.text._Z29exclusiveScanBlelloch1InBlockILi64EfEvPKT0_PS0_i:
[----:B------:R-:W-:Y:S01]  /*0000*/  LDC R1, c[0x0][0x37c] ;  /* 0x0000df00ff017b82 */ /* 0x000fe20000000800 */
[----:B------:R-:W0:Y:S01]  /*0010*/  S2R R2, SR_TID.X ;  /* 0x0000000000027919 */ /* 0x000e220000002100 */
[----:B------:R-:W0:Y:S01]  /*0020*/  LDCU UR4, c[0x0][0x360] ;  /* 0x00006c00ff0477ac */ /* 0x000e220008000800 */
[----:B------:R-:W-:Y:S01]  /*0030*/  IMAD.MOV.U32 R8, RZ, RZ, RZ ;  /* 0x000000ffff087224 */ /* 0x000fe200078e00ff */
[----:B------:R-:W0:Y:S01]  /*0040*/  S2R R3, SR_CTAID.X ;  /* 0x0000000000037919 */ /* 0x000e220000002500 */
        /* <DEDUP_REMOVED lines=14> */
[----:B------:R-:W-:-:S05]  /*0130*/  ISETP.NE.AND P6, PT, R2, RZ, PT ;  /* 0x000000ff0200720c */ /* 0x000fca0003fc5270 */
[C---:B0-----:R-:W-:Y:S02]  /*0140*/  @!P2 LEA R6, R2.reuse, 0x10, 0x4 ;  /* 0x000000100206a811 */ /* 0x041fe400078e20ff */
[----:B------:R-:W-:Y:S01]  /*0150*/  @!P3 LEA R13, R2, 0x20, 0x5 ;  /* 0x00000020020db811 */ /* 0x000fe200078e28ff */
[----:B-1----:R-:W-:-:S06]  /*0160*/  ULEA UR4, UR5, UR4, 0x18 ;  /* 0x0000000405047291 */ /* 0x002fcc000f8ec0ff */
[----:B------:R-:W-:-:S04]  /*0170*/  LEA R3, R2, UR4, 0x2 ;  /* 0x0000000402037c11 */ /* 0x000fc8000f8e10ff */
[C---:B------:R-:W-:Y:S01]  /*0180*/  LEA R4, R2.reuse, R3, 0x2 ;  /* 0x0000000302047211 */ /* 0x040fe200078e10ff */
        /* <DEDUP_REMOVED lines=79> */
.L_x_7:
        /* <DEDUP_REMOVED lines=16> */
.L_x_37:


//--------------------- .text._Z30exclusiveScanBlelloch2OutBlockILi32EfEvPKT0_S2_PS0_i --------------------------
	.section	.text._Z30exclusiveScanBlelloch2OutBlockILi32EfEvPKT0_S2_PS0_i,"ax",@progbits
	.align	128
        .global         _Z30exclusiveScanBlelloch2OutBlockILi32EfEvPKT0_S2_PS0_i
        .type           _Z30exclusiveScanBlelloch2OutBlockILi32EfEvPKT0_S2_PS0_i,@function
        .size           _Z30exclusiveScanBlelloch2OutBlockILi32EfEvPKT0_S2_PS0_i,(.L_x_38 - _Z30exclusiveScanBlelloch2OutBlockILi32EfEvPKT0_S2_PS0_i)
        .other          _Z30exclusiveScanBlelloch2OutBlockILi32EfEvPKT0_S2_PS0_i,@"STO_CUDA_ENTRY STV_DEFAULT"
_Z30exclusiveScanBlelloch2OutBlockILi32EfEvPKT0_S2_PS0_i:
.text._Z30exclusiveScanBlelloch2OutBlockILi32EfEvPKT0_S2_PS0_i:
        /* <DEDUP_REMOVED lines=20> */
[----:B------:R-:W-:-:S11]  /*0140*/  ISETP.NE.AND P4, PT, R0, RZ, PT ;  /* 0x000000ff0000720c */ /* 0x000fd60003f85270 */
        /* <DEDUP_REMOVED lines=72> */
.L_x_8:
        /* <DEDUP_REMOVED lines=11> */
.L_x_38:


//--------------------- .text._Z29exclusiveScanBlelloch1InBlockILi32EfEvPKT0_PS0_i --------------------------
	.section	.text._Z29exclusiveScanBlelloch1InBlockILi32EfEvPKT0_PS0_i,"ax",@progbits
	.align	128
        .global         _Z29exclusiveScanBlelloch1InBlockILi32EfEvPKT0_PS0_i
        .type           _Z29exclusiveScanBlelloch1InBlockILi32EfEvPKT0_PS0_i,@function
        .size           _Z29exclusiveScanBlelloch1InBlockILi32EfEvPKT0_PS0_i,(.L_x_39 - _Z29exclusiveScanBlelloch1InBlockILi32EfEvPKT0_PS0_i)
        .other          _Z29exclusiveScanBlelloch1InBlockILi32EfEvPKT0_PS0_i,@"STO_CUDA_ENTRY STV_DEFAULT"
_Z29exclusiveScanBlelloch1InBlockILi32EfEvPKT0_PS0_i:
.text._Z29exclusiveScanBlelloch1InBlockILi32EfEvPKT0_PS0_i:
[----:B------:R-:W-:Y:S01]  /*0000*/  LDC R1, c[0x0][0x37c] ;  /* 0x0000df00ff017b82 */ /* 0x000fe20000000800 */
[----:B------:R-:W0:Y:S01]  /*0010*/  S2R R2, SR_TID.X ;  /* 0x0000000000027919 */ /* 0x000e220000002100 */
[----:B------:R-:W0:Y:S01]  /*0020*/  LDCU UR4, c[0x0][0x360] ;  /* 0x00006c00ff0477ac */ /* 0x000e220008000800 */
[----:B------:R-:W-:Y:S01]  /*0030*/  HFMA2 R8, -RZ, RZ, 0, 0 ;  /* 0x00000000ff087431 */ /* 0x000fe200000001ff */
        /* <DEDUP_REMOVED lines=14> */
[----:B------:R-:W-:-:S07]  /*0120*/  ISETP.NE.AND P5, PT, R2, RZ, PT ;  /* 0x000000ff0200720c */ /* 0x000fce0003fa5270 */
[C---:B0-----:R-:W-:Y:S02]  /*0130*/  @!P2 LEA R6, R2.reuse, 0x10, 0x4 ;  /* 0x000000100206a811 */ /* 0x041fe400078e20ff */
[C---:B------:R-:W-:Y:S02]  /*0140*/  @!P2 LEA R13, R2.reuse, 0x10, 0x4 ;  /* 0x00000010020da811 */ /* 0x040fe400078e20ff */
        /* <DEDUP_REMOVED lines=69> */
.L_x_9:
        /* <DEDUP_REMOVED lines=14> */
.L_x_39:


//--------------------- .text._Z31inclusiveScanHillisSteele3MergeILi1024EfEvPT0_PKS0_i --------------------------
	.section	.text._Z31inclusiveScanHillisSteele3MergeILi1024EfEvPT0_PKS0_i,"ax",@progbits
	.align	128
        .global         _Z31inclusiveScanHillisSteele3MergeILi1024EfEvPT0_PKS0_i
        .type           _Z31inclusiveScanHillisSteele3MergeILi1024EfEvPT0_PKS0_i,@function
        .size           _Z31inclusiveScanHillisSteele3MergeILi1024EfEvPT0_PKS0_i,(.L_x_40 - _Z31inclusiveScanHillisSteele3MergeILi1024EfEvPT0_PKS0_i)
        .other          _Z31inclusiveScanHillisSteele3MergeILi1024EfEvPT0_PKS0_i,@"STO_CUDA_ENTRY STV_DEFAULT"
_Z31inclusiveScanHillisSteele3MergeILi1024EfEvPT0_PKS0_i:
.text._Z31inclusiveScanHillisSteele3MergeILi1024EfEvPT0_PKS0_i:
[----:B------:R-:W-:Y:S01]  /*0000*/  LDC R1, c[0x0][0x37c] ;  /* 0x0000df00ff017b82 */ /* 0x000fe20000000800 */
[----:B------:R-:W0:Y:S01]  /*0010*/  S2R R7, SR_TID.X ;  /* 0x0000000000077919 */ /* 0x000e220000002100 */
[----:B------:R-:W1:Y:S01]  /*0020*/  LDCU.64 UR6, c[0x0][0x358] ;  /* 0x00006b00ff0677ac */ /* 0x000e620008000a00 */
[----:B------:R-:W2:Y:S01]  /*0030*/  S2R R0, SR_CTAID.X ;  /* 0x0000000000007919 */ /* 0x000ea20000002500 */
[----:B------:R-:W3:Y:S01]  /*0040*/  LDCU UR4, c[0x0][0x360] ;  /* 0x00006c00ff0477ac */ /* 0x000ee20008000800 */
[----:B------:R-:W4:Y:S01]  /*0050*/  LDCU UR5, c[0x0][0x390] ;  /* 0x00007200ff0577ac */ /* 0x000f220008000800 */
[----:B0-----:R-:W-:-:S13]  /*0060*/  ISETP.NE.AND P0, PT, R7, RZ, PT ;  /* 0x000000ff0700720c */ /* 0x001fda0003f05270 */
[----:B------:R-:W2:Y:S02]  /*0070*/  @!P0 LDC.64 R2, c[0x0][0x388] ;  /* 0x0000e200ff028b82 */ /* 0x000ea40000000a00 */
[----:B--2---:R-:W-:-:S06]  /*0080*/  @!P0 IMAD.WIDE.U32 R2, R0, 0x4, R2 ;  /* 0x0000000400028825 */ /* 0x004fcc00078e0002 */
[----:B-1----:R-:W2:Y:S01]  /*0090*/  @!P0 LDG.E R2, desc[UR6][R2.64] ;  /* 0x0000000602028981 */ /* 0x002ea2000c1e1900 */
[----:B---3--:R-:W-:Y:S01]  /*00a0*/  IMAD R7, R0, UR4, R7 ;  /* 0x0000000400077c24 */ /* 0x008fe2000f8e0207 */
[----:B------:R-:W-:Y:S01]  /*00b0*/  @!P0 MOV R0, 0x400 ;  /* 0x0000040000008802 */ /* 0x000fe20000000f00 */
[----:B------:R-:W0:Y:S03]  /*00c0*/  @!P0 S2R R5, SR_CgaCtaId ;  /* 0x0000000000058919 */ /* 0x000e260000008800 */
[----:B----4-:R-:W-:Y:S02]  /*00d0*/  ISETP.GE.AND P1, PT, R7, UR5, PT ;  /* 0x0000000507007c0c */ /* 0x010fe4000bf26270 */
[----:B0-----:R-:W-:-:S05]  /*00e0*/  @!P0 LEA R5, R5, R0, 0x18 ;  /* 0x0000000005058211 */ /* 0x001fca00078ec0ff */
[----:B--2---:R0:W-:Y:S01]  /*00f0*/  @!P0 STS [R5], R2 ;  /* 0x0000000205008388 */ /* 0x0041e20000000800 */
[----:B------:R-:W-:Y:S06]  /*0100*/  BAR.SYNC.DEFER_BLOCKING 0x0 ;  /* 0x0000000000007b1d */ /* 0x000fec0000010000 */
[----:B------:R-:W-:Y:S05]  /*0110*/  @P1 EXIT ;  /* 0x000000000000194d */ /* 0x000fea0003800000 */
[----:B0-----:R-:W0:Y:S02]  /*0120*/  LDC.64 R2, c[0x0][0x380] ;  /* 0x0000e000ff027b82 */ /* 0x001e240000000a00 */
[----:B0-----:R-:W-:-:S05]  /*0130*/  IMAD.WIDE R2, R7, 0x4, R2 ;  /* 0x0000000407027825 */ /* 0x001fca00078e0202 */
[----:B------:R-:W2:Y:S01]  /*0140*/  LDG.E R5, desc[UR6][R2.64] ;  /* 0x0000000602057981 */ /* 0x000ea2000c1e1900 */
[----:B------:R-:W0:Y:S01]  /*0150*/  S2UR UR5, SR_CgaCtaId ;  /* 0x00000000000579c3 */ /* 0x000e220000008800 */
[----:B------:R-:W-:Y:S02]  /*0160*/  UMOV UR4, 0x400 ;  /* 0x0000040000047882 */ /* 0x000fe40000000000 */
[----:B0-----:R-:W-:-:S09]  /*0170*/  ULEA UR4, UR5, UR4, 0x18 ;  /* 0x0000000405047291 */ /* 0x001fd2000f8ec0ff */
[----:B------:R-:W2:Y:S02]  /*0180*/  LDS R0, [UR4] ;  /* 0x00000004ff007984 */ /* 0x000ea40008000800 */
[----:B--2---:R-:W-:-:S05]  /*0190*/  FADD R5, R0, R5 ;  /* 0x0000000500057221 */ /* 0x004fca0000000000 */
[----:B------:R-:W-:Y:S01]  /*01a0*/  STG.E desc[UR6][R2.64], R5 ;  /* 0x0000000502007986 */ /* 0x000fe2000c101906 */
[----:B------:R-:W-:Y:S05]  /*01b0*/  EXIT ;  /* 0x000000000000794d */ /* 0x000fea0003800000 */
.L_x_10:
        /* <DEDUP_REMOVED lines=12> */
.L_x_40:


//--------------------- .text._Z34inclusiveScanHillisSteele2OutBlockILi1024EfEvPKT0_PS0_i --------------------------
	.section	.text._Z34inclusiveScanHillisSteele2OutBlockILi1024EfEvPKT0_PS0_i,"ax",@progbits
	.align	128
        .global         _Z34inclusiveScanHillisSteele2OutBlockILi1024EfEvPKT0_PS0_i
        .type           _Z34inclusiveScanHillisSteele2OutBlockILi1024EfEvPKT0_PS0_i,@function
        .size           _Z34inclusiveScanHillisSteele2OutBlockILi1024EfEvPKT0_PS0_i,(.L_x_41 - _Z34inclusiveScanHillisSteele2OutBlockILi1024EfEvPKT0_PS0_i)
        .other          _Z34inclusiveScanHillisSteele2OutBlockILi1024EfEvPKT0_PS0_i,@"STO_CUDA_ENTRY STV_DEFAULT"
_Z34inclusiveScanHillisSteele2OutBlockILi1024EfEvPKT0_PS0_i:
.text._Z34inclusiveScanHillisSteele2OutBlockILi1024EfEvPKT0_PS0_i:
[----:B------:R-:W-:Y:S01]  /*0000*/  LDC R1, c[0x0][0x37c] ;  /* 0x0000df00ff017b82 */ /* 0x000fe20000000800 */
[----:B------:R-:W0:Y:S07]  /*0010*/  S2R R2, SR_TID.X ;  /* 0x0000000000027919 */ /* 0x000e2e0000002100 */
[----:B------:R-:W0:Y:S01]  /*0020*/  LDC R7, c[0x0][0x360] ;  /* 0x0000d800ff077b82 */ /* 0x000e220000000800 */
[----:B------:R-:W1:Y:S01]  /*0030*/  LDCU UR4, c[0x0][0x390] ;  /* 0x00007200ff0477ac */ /* 0x000e620008000800 */
[----:B------:R-:W2:Y:S01]  /*0040*/  LDCU.64 UR6, c[0x0][0x358] ;  /* 0x00006b00ff0677ac */ /* 0x000ea20008000a00 */
[----:B0-----:R-:W-:-:S05]  /*0050*/  IMAD R0, R2, R7, R7 ;  /* 0x0000000702007224 */ /* 0x001fca00078e0207 */
[----:B-1----:R-:W-:-:S13]  /*0060*/  ISETP.GT.AND P0, PT, R0, UR4, PT ;  /* 0x0000000400007c0c */ /* 0x002fda000bf04270 */
[----:B------:R-:W0:Y:S01]  /*0070*/  @!P0 LDC.64 R4, c[0x0][0x380] ;  /* 0x0000e000ff048b82 */ /* 0x000e220000000a00 */
[----:B------:R-:W-:Y:S01]  /*0080*/  @!P0 IADD3 R3, PT, PT, R0, -0x1, RZ ;  /* 0xffffffff00038810 */ /* 0x000fe20007ffe0ff */
[----:B------:R-:W-:-:S04]  /*0090*/  HFMA2 R0, -RZ, RZ, 0, 0 ;  /* 0x00000000ff007431 */ /* 0x000fc800000001ff */
[----:B0-----:R-:W-:-:S05]  /*00a0*/  @!P0 IMAD.WIDE.U32 R4, R3, 0x4, R4 ;  /* 0x0000000403048825 */ /* 0x001fca00078e0004 */
[----:B--2---:R-:W2:Y:S01]  /*00b0*/  @!P0 LDG.E R0, desc[UR6][R4.64] ;  /* 0x0000000604008981 */ /* 0x004ea2000c1e1900 */
[----:B------:R-:W0:Y:S01]  /*00c0*/  S2UR UR5, SR_CgaCtaId ;  /* 0x00000000000579c3 */ /* 0x000e220000008800 */
[----:B------:R-:W-:Y:S02]  /*00d0*/  UMOV UR4, 0x400 ;  /* 0x0000040000047882 */ /* 0x000fe40000000000 */
[----:B0-----:R-:W-:-:S06]  /*00e0*/  ULEA UR4, UR5, UR4, 0x18 ;  /* 0x0000000405047291 */ /* 0x001fcc000f8ec0ff */
[----:B------:R-:W-:-:S04]  /*00f0*/  LEA R3, R2, UR4, 0x2 ;  /* 0x0000000402037c11 */ /* 0x000fc8000f8e10ff */
[----:B------:R-:W-:Y:S01]  /*0100*/  LEA R7, R7, R3, 0x2 ;  /* 0x0000000307077211 */ /* 0x000fe200078e10ff */
[----:B------:R-:W-:Y:S04]  /*0110*/  STS [R3], RZ ;  /* 0x000000ff03007388 */ /* 0x000fe80000000800 */
[----:B--2---:R-:W-:Y:S01]  /*0120*/  STS [R7], R0 ;  /* 0x0000000007007388 */ /* 0x004fe20000000800 */
[----:B------:R-:W-:Y:S06]  /*0130*/  BAR.SYNC.DEFER_BLOCKING 0x0 ;  /* 0x0000000000007b1d */ /* 0x000fec0000010000 */
[----:B------:R-:W0:Y:S02]  /*0140*/  LDS R9, [R7+-0x4] ;  /* 0xfffffc0007097984 */ /* 0x000e240000000800 */
[----:B0-----:R-:W-:Y:S01]  /*0150*/  FADD R6, R9, R0 ;  /* 0x0000000009067221 */ /* 0x001fe20000000000 */
[----:B------:R-:W-:Y:S06]  /*0160*/  BAR.SYNC.DEFER_BLOCKING 0x0 ;  /* 0x0000000000007b1d */ /* 0x000fec0000010000 */
[----:B------:R-:W-:Y:S02]  /*0170*/  STS [R7], R6 ;  /* 0x0000000607007388 */ /* 0x000fe40000000800 */
        /* <DEDUP_REMOVED lines=23> */
[----:B------:R-:W-:Y:S08]  /*02f0*/  BAR.SYNC.DEFER_BLOCKING 0x0 ;  /* 0x0000000000007b1d */ /* 0x000ff00000010000 */
[----:B------:R-:W0:Y:S01]  /*0300*/  LDC.64 R4, c[0x0][0x388] ;  /* 0x0000e200ff047b82 */ /* 0x000e220000000a00 */
[----:B------:R-:W-:Y:S07]  /*0310*/  STS [R7], R8 ;  /* 0x0000000807007388 */ /* 0x000fee0000000800 */
[----:B------:R-:W-:Y:S06]  /*0320*/  BAR.SYNC.DEFER_BLOCKING 0x0 ;  /* 0x0000000000007b1d */ /* 0x000fec0000010000 */
[----:B------:R-:W1:Y:S02]  /*0330*/  LDS R3, [R7+-0x100] ;  /* 0xffff000007037984 */ /* 0x000e640000000800 */
[----:B-1----:R-:W-:Y:S01]  /*0340*/  FADD R6, R8, R3 ;  /* 0x0000000308067221 */ /* 0x002fe20000000000 */
[----:B------:R-:W-:Y:S06]  /*0350*/  BAR.SYNC.DEFER_BLOCKING 0x0 ;  /* 0x0000000000007b1d */ /* 0x000fec0000010000 */
[----:B------:R-:W-:Y:S02]  /*0360*/  STS [R7], R6 ;  /* 0x0000000607007388 */ /* 0x000fe40000000800 */
        /* <DEDUP_REMOVED lines=13> */
[----:B------:R-:W-:Y:S01]  /*0440*/  BAR.SYNC.DEFER_BLOCKING 0x0 ;  /* 0x0000000000007b1d */ /* 0x000fe20000010000 */
[----:B0-----:R-:W-:-:S04]  /*0450*/  IMAD.WIDE.U32 R2, R2, 0x4, R4 ;  /* 0x0000000402027825 */ /* 0x001fc800078e0004 */
[----:B------:R-:W-:Y:S01]  /*0460*/  FADD R5, R6, -R0 ;  /* 0x8000000006057221 */ /* 0x000fe20000000000 */
[----:B------:R-:W-:Y:S04]  /*0470*/  STS [R7], R6 ;  /* 0x0000000607007388 */ /* 0x000fe80000000800 */
[----:B------:R-:W-:Y:S01]  /*0480*/  STG.E desc[UR6][R2.64], R5 ;  /* 0x0000000502007986 */ /* 0x000fe2000c101906 */
[----:B------:R-:W-:Y:S05]  /*0490*/  EXIT ;  /* 0x000000000000794d */ /* 0x000fea0003800000 */
.L_x_11:
        /* <DEDUP_REMOVED lines=14> */
.L_x_41:


//--------------------- .text._Z33inclusiveScanHillisSteele1InBlockILi1024EfEvPKT0_PS0_i --------------------------
	.section	.text._Z33inclusiveScanHillisSteele1InBlockILi1024EfEvPKT0_PS0_i,"ax",@progbits
	.align	128
        .global         _Z33inclusiveScanHillisSteele1InBlockILi1024EfEvPKT0_PS0_i
        .type           _Z33inclusiveScanHillisSteele1InBlockILi1024EfEvPKT0_PS0_i,@function
        .size           _Z33inclusiveScanHillisSteele1InBlockILi1024EfEvPKT0_PS0_i,(.L_x_42 - _Z33inclusiveScanHillisSteele1InBlockILi1024EfEvPKT0_PS0_i)
        .other          _Z33inclusiveScanHillisSteele1InBlockILi1024EfEvPKT0_PS0_i,@"STO_CUDA_ENTRY STV_DEFAULT"
_Z33inclusiveScanHillisSteele1InBlockILi1024EfEvPKT0_PS0_i:
.text._Z33inclusiveScanHillisSteele1InBlockILi1024EfEvPKT0_PS0_i:
[----:B------:R-:W-:Y:S01]  /*0000*/  LDC R1, c[0x0][0x37c] ;  /* 0x0000df00ff017b82 */ /* 0x000fe20000000800 */
[----:B------:R-:W0:Y:S07]  /*0010*/  S2R R4, SR_TID.X ;  /* 0x0000000000047919 */ /* 0x000e2e0000002100 */
[----:B------:R-:W0:Y:S01]  /*0020*/  S2UR UR4, SR_CTAID.X ;  /* 0x00000000000479c3 */ /* 0x000e220000002500 */
[----:B------:R-:W1:Y:S01]  /*0030*/  LDCU UR5, c[0x0][0x390] ;  /* 0x00007200ff0577ac */ /* 0x000e620008000800 */
[----:B------:R-:W-:Y:S01]  /*0040*/  HFMA2 R5, -RZ, RZ, 0, 0 ;  /* 0x00000000ff057431 */ /* 0x000fe200000001ff */
[----:B------:R-:W2:Y:S05]  /*0050*/  LDCU.64 UR6, c[0x0][0x358] ;  /* 0x00006b00ff0677ac */ /* 0x000eaa0008000a00 */
[----:B------:R-:W0:Y:S02]  /*0060*/  LDC R7, c[0x0][0x360] ;  /* 0x0000d800ff077b82 */ /* 0x000e240000000800 */
[----:B0-----:R-:W-:-:S05]  /*0070*/  IMAD R0, R7, UR4, R4 ;  /* 0x0000000407007c24 */ /* 0x001fca000f8e0204 */
[----:B-1----:R-:W-:-:S13]  /*0080*/  ISETP.GE.AND P0, PT, R0, UR5, PT ;  /* 0x0000000500007c0c */ /* 0x002fda000bf06270 */
[----:B------:R-:W0:Y:S02]  /*0090*/  @!P0 LDC.64 R2, c[0x0][0x380] ;  /* 0x0000e000ff028b82 */ /* 0x000e240000000a00 */
[----:B0-----:R-:W-:-:S05]  /*00a0*/  @!P0 IMAD.WIDE R2, R0, 0x4, R2 ;  /* 0x0000000400028825 */ /* 0x001fca00078e0202 */
        /* <DEDUP_REMOVED lines=57> */
[----:B------:R0:W-:Y:S01]  /*0440*/  STS [R6], R7 ;  /* 0x0000000706007388 */ /* 0x0001e20000000800 */
[----:B------:R-:W-:Y:S05]  /*0450*/  @P0 EXIT ;  /* 0x000000000000094d */ /* 0x000fea0003800000 */
[----:B------:R-:W1:Y:S02]  /*0460*/  LDC.64 R2, c[0x0][0x388] ;  /* 0x0000e200ff027b82 */ /* 0x000e640000000a00 */
[----:B-1----:R-:W-:-:S05]  /*0470*/  IMAD.WIDE R2, R0, 0x4, R2 ;  /* 0x0000000400027825 */ /* 0x002fca00078e0202 */
[----:B------:R-:W-:Y:S01]  /*0480*/  STG.E desc[UR6][R2.64], R7 ;  /* 0x0000000702007986 */ /* 0x000fe2000c101906 */
[----:B------:R-:W-:Y:S05]  /*0490*/  EXIT ;  /* 0x000000000000794d */ /* 0x000fea0003800000 */
.L_x_12:
        /* <DEDUP_REMOVED lines=14> */
.L_x_42:


//--------------------- .text._Z31inclusiveScanHillisSteele3MergeILi512EfEvPT0_PKS0_i --------------------------
	.section	.text._Z31inclusiveScanHillisSteele3MergeILi512EfEvPT0_PKS0_i,"ax",@progbits
	.align	128
        .global         _Z31inclusiveScanHillisSteele3MergeILi512EfEvPT0_PKS0_i
        .type           _Z31inclusiveScanHillisSteele3MergeILi512EfEvPT0_PKS0_i,@function
        .size           _Z31inclusiveScanHillisSteele3MergeILi512EfEvPT0_PKS0_i,(.L_x_43 - _Z31inclusiveScanHillisSteele3MergeILi512EfEvPT0_PKS0_i)
        .other          _Z31inclusiveScanHillisSteele3MergeILi512EfEvPT0_PKS0_i,@"STO_CUDA_ENTRY STV_DEFAULT"
_Z31inclusiveScanHillisSteele3MergeILi512EfEvPT0_PKS0_i:
.text._Z31inclusiveScanHillisSteele3MergeILi512EfEvPT0_PKS0_i:
        /* <DEDUP_REMOVED lines=28> */
.L_x_13:
        /* <DEDUP_REMOVED lines=12> */
.L_x_43:


//--------------------- .text._Z34inclusiveScanHillisSteele2OutBlockILi512EfEvPKT0_PS0_i --------------------------
	.section	.text._Z34inclusiveScanHillisSteele2OutBlockILi512EfEvPKT0_PS0_i,"ax",@progbits
	.align	128
        .global         _Z34inclusiveScanHillisSteele2OutBlockILi512EfEvPKT0_PS0_i
        .type           _Z34inclusiveScanHillisSteele2OutBlockILi512EfEvPKT0_PS0_i,@function
        .size           _Z34inclusiveScanHillisSteele2OutBlockILi512EfEvPKT0_PS0_i,(.L_x_44 - _Z34inclusiveScanHillisSteele2OutBlockILi512EfEvPKT0_PS0_i)
        .other          _Z34inclusiveScanHillisSteele2OutBlockILi512EfEvPKT0_PS0_i,@"STO_CUDA_ENTRY STV_DEFAULT"
_Z34inclusiveScanHillisSteele2OutBlockILi512EfEvPKT0_PS0_i:
.text._Z34inclusiveScanHillisSteele2OutBlockILi512EfEvPKT0_PS0_i:
        /* <DEDUP_REMOVED lines=69> */
.L_x_14:
        /* <DEDUP_REMOVED lines=11> */
.L_x_44:


//--------------------- .text._Z33inclusiveScanHillisSteele1InBlockILi512EfEvPKT0_PS0_i --------------------------
	.section	.text._Z33inclusiveScanHillisSteele1InBlockILi512EfEvPKT0_PS0_i,"ax",@progbits
	.align	128
        .global         _Z33inclusiveScanHillisSteele1InBlockILi512EfEvPKT0_PS0_i
        .type           _Z33inclusiveScanHillisSteele1InBlockILi512EfEvPKT0_PS0_i,@function
        .size           _Z33inclusiveScanHillisSteele1InBlockILi512EfEvPKT0_PS0_i,(.L_x_45 - _Z33inclusiveScanHillisSteele1InBlockILi512EfEvPKT0_PS0_i)
        .other          _Z33inclusiveScanHillisSteele1InBlockILi512EfEvPKT0_PS0_i,@"STO_CUDA_ENTRY STV_DEFAULT"
_Z33inclusiveScanHillisSteele1InBlockILi512EfEvPKT0_PS0_i:
.text._Z33inclusiveScanHillisSteele1InBlockILi512EfEvPKT0_PS0_i:
        /* <DEDUP_REMOVED lines=69> */
.L_x_15:
        /* <DEDUP_REMOVED lines=11> */
.L_x_45:


//--------------------- .text._Z31inclusiveScanHillisSteele3MergeILi128EfEvPT0_PKS0_i --------------------------
	.section	.text._Z31inclusiveScanHillisSteele3MergeILi128EfEvPT0_PKS0_i,"ax",@progbits
	.align	128
        .global         _Z31inclusiveScanHillisSteele3MergeILi128EfEvPT0_PKS0_i
        .type           _Z31inclusiveScanHillisSteele3MergeILi128EfEvPT0_PKS0_i,@function
        .size           _Z31inclusiveScanHillisSteele3MergeILi128EfEvPT0_PKS0_i,(.L_x_46 - _Z31inclusiveScanHillisSteele3MergeILi128EfEvPT0_PKS0_i)
        .other          _Z31inclusiveScanHillisSteele3MergeILi128EfEvPT0_PKS0_i,@"STO_CUDA_ENTRY STV_DEFAULT"
_Z31inclusiveScanHillisSteele3MergeILi128EfEvPT0_PKS0_i:
.text._Z31inclusiveScanHillisSteele3MergeILi128EfEvPT0_PKS0_i:
        /* <DEDUP_REMOVED lines=28> */
.L_x_16:
        /* <DEDUP_REMOVED lines=12> */
.L_x_46:


//--------------------- .text._Z34inclusiveScanHillisSteele2OutBlockILi128EfEvPKT0_PS0_i --------------------------
	.section	.text._Z34inclusiveScanHillisSteele2OutBlockILi128EfEvPKT0_PS0_i,"ax",@progbits
	.align	128
        .global         _Z34inclusiveScanHillisSteele2OutBlockILi128EfEvPKT0_PS0_i
        .type           _Z34inclusiveScanHillisSteele2OutBlockILi128EfEvPKT0_PS0_i,@function
        .size           _Z34inclusiveScanHillisSteele2OutBlockILi128EfEvPKT0_PS0_i,(.L_x_47 - _Z34inclusiveScanHillisSteele2OutBlockILi128EfEvPKT0_PS0_i)
        .other          _Z34inclusiveScanHillisSteele2OutBlockILi128EfEvPKT0_PS0_i,@"STO_CUDA_ENTRY STV_DEFAULT"
_Z34inclusiveScanHillisSteele2OutBlockILi128EfEvPKT0_PS0_i:
.text._Z34inclusiveScanHillisSteele2OutBlockILi128EfEvPKT0_PS0_i:
[----:B------:R-:W-:Y:S01]  /*0000*/  LDC R1, c[0x0][0x37c] ;  /* 0x0000df00ff017b82 */ /* 0x000fe20000000800 */
[----:B------:R-:W0:Y:S07]  /*0010*/  S2R R9, SR_TID.X ;  /* 0x0000000000097919 */ /* 0x000e2e0000002100 */
[----:B------:R-:W0:Y:S01]  /*0020*/  LDC R6, c[0x0][0x360] ;  /* 0x0000d800ff067b82 */ /* 0x000e220000000800 */
[----:B------:R-:W1:Y:S01]  /*0030*/  LDCU UR4, c[0x0][0x390] ;  /* 0x00007200ff0477ac */ /* 0x000e620008000800 */
[----:B------:R-:W-:Y:S01]  /*0040*/  HFMA2 R4, -RZ, RZ, 0, 0 ;  /* 0x00000000ff047431 */ /* 0x000fe200000001ff */
[----:B------:R-:W2:Y:S01]  /*0050*/  LDCU.64 UR6, c[0x0][0x358] ;  /* 0x00006b00ff0677ac */ /* 0x000ea20008000a00 */
[----:B0-----:R-:W-:-:S05]  /*0060*/  IMAD R0, R9, R6, R6 ;  /* 0x0000000609007224 */ /* 0x001fca00078e0206 */
[----:B-1----:R-:W-:-:S13]  /*0070*/  ISETP.GT.AND P0, PT, R0, UR4, PT ;  /* 0x0000000400007c0c */ /* 0x002fda000bf04270 */
[----:B------:R-:W0:Y:S01]  /*0080*/  @!P0 LDC.64 R2, c[0x0][0x380] ;  /* 0x0000e000ff028b82 */ /* 0x000e220000000a00 */
[----:B------:R-:W-:-:S05]  /*0090*/  @!P0 IADD3 R5, PT, PT, R0, -0x1, RZ ;  /* 0xffffffff00058810 */ /* 0x000fca0007ffe0ff */
        /* <DEDUP_REMOVED lines=40> */
[----:B------:R-:W-:Y:S01]  /*0320*/  BAR.SYNC.DEFER_BLOCKING 0x0 ;  /* 0x0000000000007b1d */ /* 0x000fe20000010000 */
[----:B0-----:R-:W-:-:S05]  /*0330*/  IMAD.WIDE.U32 R2, R9, 0x4, R2 ;  /* 0x0000000409027825 */ /* 0x001fca00078e0002 */
[----:B------:R-:W0:Y:S02]  /*0340*/  LDS R7, [R5+-0x100] ;  /* 0xffff000005077984 */ /* 0x000e240000000800 */
[----:B0-----:R-:W-:Y:S01]  /*0350*/  FADD R7, R0, R7 ;  /* 0x0000000700077221 */ /* 0x001fe20000000000 */
[----:B------:R-:W-:Y:S03]  /*0360*/  BAR.SYNC.DEFER_BLOCKING 0x0 ;  /* 0x0000000000007b1d */ /* 0x000fe60000010000 */
[----:B------:R-:W-:-:S03]  /*0370*/  FADD R9, R7, -R4 ;  /* 0x8000000407097221 */ /* 0x000fc60000000000 */
[----:B------:R-:W-:Y:S04]  /*0380*/  STS [R5], R7 ;  /* 0x0000000705007388 */ /* 0x000fe80000000800 */
[----:B------:R-:W-:Y:S01]  /*0390*/  STG.E desc[UR6][R2.64], R9 ;  /* 0x0000000902007986 */ /* 0x000fe2000c101906 */
[----:B------:R-:W-:Y:S05]  /*03a0*/  EXIT ;  /* 0x000000000000794d */ /* 0x000fea0003800000 */
.L_x_17:
        /* <DEDUP_REMOVED lines=13> */
.L_x_47:


//--------------------- .text._Z33inclusiveScanHillisSteele1InBlockILi128EfEvPKT0_PS0_i --------------------------
	.section	.text._Z33inclusiveScanHillisSteele1InBlockILi128EfEvPKT0_PS0_i,"ax",@progbits
	.align	128
        .global         _Z33inclusiveScanHillisSteele1InBlockILi128EfEvPKT0_PS0_i
        .type           _Z33inclusiveScanHillisSteele1InBlockILi128EfEvPKT0_PS0_i,@function
        .size           _Z33inclusiveScanHillisSteele1InBlockILi128EfEvPKT0_PS0_i,(.L_x_48 - _Z33inclusiveScanHillisSteele1InBlockILi128EfEvPKT0_PS0_i)
        .other          _Z33inclusiveScanHillisSteele1InBlockILi128EfEvPKT0_PS0_i,@"STO_CUDA_ENTRY STV_DEFAULT"
_Z33inclusiveScanHillisSteele1InBlockILi128EfEvPKT0_PS0_i:
.text._Z33inclusiveScanHillisSteele1InBlockILi128EfEvPKT0_PS0_i:
        /* <DEDUP_REMOVED lines=59> */
.L_x_18:
        /* <DEDUP_REMOVED lines=13> */
.L_x_48:


//--------------------- .text._Z31inclusiveScanHillisSteele3MergeILi64EfEvPT0_PKS0_i --------------------------
	.section	.text._Z31inclusiveScanHillisSteele3MergeILi64EfEvPT0_PKS0_i,"ax",@progbits
	.align	128
        .global         _Z31inclusiveScanHillisSteele3MergeILi64EfEvPT0_PKS0_i
        .type           _Z31inclusiveScanHillisSteele3MergeILi64EfEvPT0_PKS0_i,@function
        .size           _Z31inclusiveScanHillisSteele3MergeILi64EfEvPT0_PKS0_i,(.L_x_49 - _Z31inclusiveScanHillisSteele3MergeILi64EfEvPT0_PKS0_i)
        .other          _Z31inclusiveScanHillisSteele3MergeILi64EfEvPT0_PKS0_i,@"STO_CUDA_ENTRY STV_DEFAULT"
_Z31inclusiveScanHillisSteele3MergeILi64EfEvPT0_PKS0_i:
.text._Z31inclusiveScanHillisSteele3MergeILi64EfEvPT0_PKS0_i:
        /* <DEDUP_REMOVED lines=28> */
.L_x_19:
        /* <DEDUP_REMOVED lines=12> */
.L_x_49:


//--------------------- .text._Z34inclusiveScanHillisSteele2OutBlockILi64EfEvPKT0_PS0_i --------------------------
	.section	.text._Z34inclusiveScanHillisSteele2OutBlockILi64EfEvPKT0_PS0_i,"ax",@progbits
	.align	128
        .global         _Z34inclusiveScanHillisSteele2OutBlockILi64EfEvPKT0_PS0_i
        .type           _Z34inclusiveScanHillisSteele2OutBlockILi64EfEvPKT0_PS0_i,@function
        .size           _Z34inclusiveScanHillisSteele2OutBlockILi64EfEvPKT0_PS0_i,(.L_x_50 - _Z34inclusiveScanHillisSteele2OutBlockILi64EfEvPKT0_PS0_i)
        .other          _Z34inclusiveScanHillisSteele2OutBlockILi64EfEvPKT0_PS0_i,@"STO_CUDA_ENTRY STV_DEFAULT"
_Z34inclusiveScanHillisSteele2OutBlockILi64EfEvPKT0_PS0_i:
.text._Z34inclusiveScanHillisSteele2OutBlockILi64EfEvPKT0_PS0_i:
        /* <DEDUP_REMOVED lines=54> */
.L_x_20:
        /* <DEDUP_REMOVED lines=10> */
.L_x_50:


//--------------------- .text._Z33inclusiveScanHillisSteele1InBlockILi64EfEvPKT0_PS0_i --------------------------
	.section	.text._Z33inclusiveScanHillisSteele1InBlockILi64EfEvPKT0_PS0_i,"ax",@progbits
	.align	128
        .global         _Z33inclusiveScanHillisSteele1InBlockILi64EfEvPKT0_PS0_i
        .type           _Z33inclusiveScanHillisSteele1InBlockILi64EfEvPKT0_PS0_i,@function
        .size           _Z33inclusiveScanHillisSteele1InBlockILi64EfEvPKT0_PS0_i,(.L_x_51 - _Z33inclusiveScanHillisSteele1InBlockILi64EfEvPKT0_PS0_i)
        .other          _Z33inclusiveScanHillisSteele1InBlockILi64EfEvPKT0_PS0_i,@"STO_CUDA_ENTRY STV_DEFAULT"
_Z33inclusiveScanHillisSteele1InBlockILi64EfEvPKT0_PS0_i:
.text._Z33inclusiveScanHillisSteele1InBlockILi64EfEvPKT0_PS0_i:
        /* <DEDUP_REMOVED lines=54> */
.L_x_21:
        /* <DEDUP_REMOVED lines=10> */
.L_x_51:


//--------------------- .text._Z31inclusiveScanHillisSteele3MergeILi32EfEvPT0_PKS0_i --------------------------
	.section	.text._Z31inclusiveScanHillisSteele3MergeILi32EfEvPT0_PKS0_i,"ax",@progbits
	.align	128
        .global         _Z31inclusiveScanHillisSteele3MergeILi32EfEvPT0_PKS0_i
        .type           _Z31inclusiveScanHillisSteele3MergeILi32EfEvPT0_PKS0_i,@function
        .size           _Z31inclusiveScanHillisSteele3MergeILi32EfEvPT0_PKS0_i,(.L_x_52 - _Z31inclusiveScanHillisSteele3MergeILi32EfEvPT0_PKS0_i)
        .other          _Z31inclusiveScanHillisSteele3MergeILi32EfEvPT0_PKS0_i,@"STO_CUDA_ENTRY STV_DEFAULT"
_Z31inclusiveScanHillisSteele3MergeILi32EfEvPT0_PKS0_i:
.text._Z31inclusiveScanHillisSteele3MergeILi32EfEvPT0_PKS0_i:
        /* <DEDUP_REMOVED lines=28> */
.L_x_22:
        /* <DEDUP_REMOVED lines=12> */
.L_x_52:


//--------------------- .text._Z34inclusiveScanHillisSteele2OutBlockILi32EfEvPKT0_PS0_i --------------------------
	.section	.text._Z34inclusiveScanHillisSteele2OutBlockILi32EfEvPKT0_PS0_i,"ax",@progbits
	.align	128
        .global         _Z34inclusiveScanHillisSteele2OutBlockILi32EfEvPKT0_PS0_i
        .type           _Z34inclusiveScanHillisSteele2OutBlockILi32EfEvPKT0_PS0_i,@function
        .size           _Z34inclusiveScanHillisSteele2OutBlockILi32EfEvPKT0_PS0_i,(.L_x_53 - _Z34inclusiveScanHillisSteele2OutBlockILi32EfEvPKT0_PS0_i)
        .other          _Z34inclusiveScanHillisSteele2OutBlockILi32EfEvPKT0_PS0_i,@"STO_CUDA_ENTRY STV_DEFAULT"
_Z34inclusiveScanHillisSteele2OutBlockILi32EfEvPKT0_PS0_i:
.text._Z34inclusiveScanHillisSteele2OutBlockILi32EfEvPKT0_PS0_i:
        /* <DEDUP_REMOVED lines=49> */
.L_x_23:
        /* <DEDUP_REMOVED lines=15> */
.L_x_53:


//--------------------- .text._Z33inclusiveScanHillisSteele1InBlockILi32EfEvPKT0_PS0_i --------------------------
	.section	.text._Z33inclusiveScanHillisSteele1InBlockILi32EfEvPKT0_PS0_i,"ax",@progbits
	.align	128
        .global         _Z33inclusiveScanHillisSteele1InBlockILi32EfEvPKT0_PS0_i
        .type           _Z33inclusiveScanHillisSteele1InBlockILi32EfEvPKT0_PS0_i,@function
        .size           _Z33inclusiveScanHillisSteele1InBlockILi32EfEvPKT0_PS0_i,(.L_x_54 - _Z33inclusiveScanHillisSteele1InBlockILi32EfEvPKT0_PS0_i)
        .other          _Z33inclusiveScanHillisSteele1InBlockILi32EfEvPKT0_PS0_i,@"STO_CUDA_ENTRY STV_DEFAULT"
_Z33inclusiveScanHillisSteele1InBlockILi32EfEvPKT0_PS0_i:
.text._Z33inclusiveScanHillisSteele1InBlockILi32EfEvPKT0_PS0_i:
        /* <DEDUP_REMOVED lines=49> */
.L_x_24:
        /* <DEDUP_REMOVED lines=15> */
.L_x_54:


//--------------------- .text._Z30exclusiveScanBlelloch2OutBlockILi256EfEvPKT0_S2_PS0_i --------------------------
	.section	.text._Z30exclusiveScanBlelloch2OutBlockILi256EfEvPKT0_S2_PS0_i,"ax",@progbits
	.align	128
        .global         _Z30exclusiveScanBlelloch2OutBlockILi256EfEvPKT0_S2_PS0_i
        .type           _Z30exclusiveScanBlelloch2OutBlockILi256EfEvPKT0_S2_PS0_i,@function
        .size           _Z30exclusiveScanBlelloch2OutBlockILi256EfEvPKT0_S2_PS0_i,(.L_x_55 - _Z30exclusiveScanBlelloch2OutBlockILi256EfEvPKT0_S2_PS0_i)
        .other          _Z30exclusiveScanBlelloch2OutBlockILi256EfEvPKT0_S2_PS0_i,@"STO_CUDA_ENTRY STV_DEFAULT"
_Z30exclusiveScanBlelloch2OutBlockILi256EfEvPKT0_S2_PS0_i:
.text._Z30exclusiveScanBlelloch2OutBlockILi256EfEvPKT0_S2_PS0_i:
        /* <DEDUP_REMOVED lines=22> */
[----:B------:R-:W-:Y:S02]  /*0160*/  ISETP.GT.U32.AND P6, PT, R0, 0x1, PT ;  /* 0x000000010000780c */ /* 0x000fe40003fc4070 */
[----:B------:R-:W-:Y:S01]  /*0170*/  P2R R12, PR, RZ, 0x1 ;  /* 0x00000001ff0c7803 */ /* 0x000fe20000000000 */
[----:B0-----:R-:W-:-:S06]  /*0180*/  ULEA UR4, UR5, UR4, 0x18 ;  /* 0x0000000405047291 */ /* 0x001fcc000f8ec0ff */
[----:B------:R-:W-:-:S05]  /*0190*/  LEA R3, R0, UR4, 0x2 ;  /* 0x0000000400037c11 */ /* 0x000fca000f8e10ff */
[----:B------:R-:W-:Y:S02]  /*01a0*/  IMAD R2, R0, 0x4, R3 ;  /* 0x0000000400027824 */ /* 0x000fe400078e0203 */
        /* <DEDUP_REMOVED lines=10> */
[C---:B------:R-:W-:Y:S02]  /*0250*/  ISETP.NE.AND P0, PT, R0.reuse, RZ, PT ;  /* 0x000000ff0000720c */ /* 0x040fe40003f05270 */
[----:B0-----:R-:W-:-:S03]  /*0260*/  @!P3 LEA R5, R0, 0x40, 0x6 ;  /* 0x000000400005b811 */ /* 0x001fc600078e30ff */
        /* <DEDUP_REMOVED lines=80> */
[----:B------:R-:W-:Y:S08]  /*0770*/  BAR.SYNC.DEFER_BLOCKING 0x0 ;  /* 0x0000000000007b1d */ /* 0x000ff00000010000 */
[----:B0-----:R-:W0:Y:S01]  /*0780*/  LDC.64 R4, c[0x0][0x390] ;  /* 0x0000e400ff047b82 */ /* 0x001e220000000a00 */
[----:B------:R-:W-:Y:S04]  /*0790*/  @!P1 LDS R6, [R11+UR4+-0xc] ;  /* 0xfffff4040b069984 */ /* 0x000fe80008000800 */
[----:B------:R-:W1:Y:S01]  /*07a0*/  @!P1 LDS R9, [R11+UR4+-0x4] ;  /* 0xfffffc040b099984 */ /* 0x000e620008000800 */
[----:B0-----:R-:W-:-:S04]  /*07b0*/  IMAD.WIDE.U32 R4, R0, 0x4, R4 ;  /* 0x0000000400047825 */ /* 0x001fc800078e0004 */
[----:B-1----:R-:W-:Y:S01]  /*07c0*/  @!P1 FADD R6, R6, R9 ;  /* 0x0000000906069221 */ /* 0x002fe20000000000 */
[----:B------:R-:W-:Y:S04]  /*07d0*/  @!P1 STS [R11+UR4+-0xc], R9 ;  /* 0xfffff4090b009988 */ /* 0x000fe80008000804 */
[----:B------:R-:W-:Y:S01]  /*07e0*/  @!P1 STS [R11+UR4+-0x4], R6 ;  /* 0xfffffc060b009988 */ /* 0x000fe20008000804 */
[----:B------:R-:W-:Y:S06]  /*07f0*/  BAR.SYNC.DEFER_BLOCKING 0x0 ;  /* 0x0000000000007b1d */ /* 0x000fec0000010000 */
[----:B------:R-:W-:Y:S04]  /*0800*/  @!P0 LDS R7, [R2] ;  /* 0x0000000002078984 */ /* 0x000fe80000000800 */
[----:B------:R-:W0:Y:S02]  /*0810*/  @!P0 LDS R8, [R2+0x4] ;  /* 0x0000040002088984 */ /* 0x000e240000000800 */
[----:B0-----:R-:W-:-:S02]  /*0820*/  @!P0 FADD R7, R7, R8 ;  /* 0x0000000807078221 */ /* 0x001fc40000000000 */
[----:B------:R-:W-:Y:S04]  /*0830*/  @!P0 STS [R2], R8 ;  /* 0x0000000802008388 */ /* 0x000fe80000000800 */
[----:B------:R-:W-:Y:S01]  /*0840*/  @!P0 STS [R2+0x4], R7 ;  /* 0x0000040702008388 */ /* 0x000fe20000000800 */
[----:B------:R-:W-:Y:S06]  /*0850*/  BAR.SYNC.DEFER_BLOCKING 0x0 ;  /* 0x0000000000007b1d */ /* 0x000fec0000010000 */
[----:B------:R-:W0:Y:S04]  /*0860*/  LDS R3, [R3] ;  /* 0x0000000003037984 */ /* 0x000e280000000800 */
[----:B0-----:R-:W-:Y:S01]  /*0870*/  STG.E desc[UR6][R4.64], R3 ;  /* 0x0000000304007986 */ /* 0x001fe2000c101906 */
[----:B------:R-:W-:Y:S05]  /*0880*/  EXIT ;  /* 0x000000000000794d */ /* 0x000fea0003800000 */
.L_x_25:
        /* <DEDUP_REMOVED lines=15> */
.L_x_55:


//--------------------- .text._Z29exclusiveScanBlelloch1InBlockILi256EfEvPKT0_PS0_i --------------------------
	.section	.text._Z29exclusiveScanBlelloch1InBlockILi256EfEvPKT0_PS0_i,"ax",@progbits
	.align	128
        .global         _Z29exclusiveScanBlelloch1InBlockILi256EfEvPKT0_PS0_i
        .type           _Z29exclusiveScanBlelloch1InBlockILi256EfEvPKT0_PS0_i,@function
        .size           _Z29exclusiveScanBlelloch1InBlockILi256EfEvPKT0_PS0_i,(.L_x_56 - _Z29exclusiveScanBlelloch1InBlockILi256EfEvPKT0_PS0_i)
        .other          _Z29exclusiveScanBlelloch1InBlockILi256EfEvPKT0_PS0_i,@"STO_CUDA_ENTRY STV_DEFAULT"
_Z29exclusiveScanBlelloch1InBlockILi256EfEvPKT0_PS0_i:
.text._Z29exclusiveScanBlelloch1InBlockILi256EfEvPKT0_PS0_i:
        /* <DEDUP_REMOVED lines=135> */
.L_x_26:
        /* <DEDUP_REMOVED lines=9> */
.L_x_56:


//--------------------- .text._Z31inclusiveScanHillisSteele3MergeILi256EfEvPT0_PKS0_i --------------------------
	.section	.text._Z31inclusiveScanHillisSteele3MergeILi256EfEvPT0_PKS0_i,"ax",@progbits
	.align	128
        .global         _Z31inclusiveScanHillisSteele3MergeILi256EfEvPT0_PKS0_i
        .type           _Z31inclusiveScanHillisSteele3MergeILi256EfEvPT0_PKS0_i,@function
        .size           _Z31inclusiveScanHillisSteele3MergeILi256EfEvPT0_PKS0_i,(.L_x_57 - _Z31inclusiveScanHillisSteele3MergeILi256EfEvPT0_PKS0_i)
        .other          _Z31inclusiveScanHillisSteele3MergeILi256EfEvPT0_PKS0_i,@"STO_CUDA_ENTRY STV_DEFAULT"
_Z31inclusiveScanHillisSteele3MergeILi256EfEvPT0_PKS0_i:
.text._Z31inclusiveScanHillisSteele3MergeILi256EfEvPT0_PKS0_i:
        /* <DEDUP_REMOVED lines=28> */
.L_x_27:
        /* <DEDUP_REMOVED lines=12> */
.L_x_57:


//--------------------- .text._Z34inclusiveScanHillisSteele2OutBlockILi256EfEvPKT0_PS0_i --------------------------
	.section	.text._Z34inclusiveScanHillisSteele2OutBlockILi256EfEvPKT0_PS0_i,"ax",@progbits
	.align	128
        .global         _Z34inclusiveScanHillisSteele2OutBlockILi256EfEvPKT0_PS0_i
        .type           _Z34inclusiveScanHillisSteele2OutBlockILi256EfEvPKT0_PS0_i,@function
        .size           _Z34inclusiveScanHillisSteele2OutBlockILi256EfEvPKT0_PS0_i,(.L_x_58 - _Z34inclusiveScanHillisSteele2OutBlockILi256EfEvPKT0_PS0_i)
        .other          _Z34inclusiveScanHillisSteele2OutBlockILi256EfEvPKT0_PS0_i,@"STO_CUDA_ENTRY STV_DEFAULT"
_Z34inclusiveScanHillisSteele2OutBlockILi256EfEvPKT0_PS0_i:
.text._Z34inclusiveScanHillisSteele2OutBlockILi256EfEvPKT0_PS0_i:
        /* <DEDUP_REMOVED lines=64> */
.L_x_28:
        /* <DEDUP_REMOVED lines=16> */
.L_x_58:


//--------------------- .text._Z33inclusiveScanHillisSteele1InBlockILi256EfEvPKT0_PS0_i --------------------------
	.section	.text._Z33inclusiveScanHillisSteele1InBlockILi256EfEvPKT0_PS0_i,"ax",@progbits
	.align	128
        .global         _Z33inclusiveScanHillisSteele1InBlockILi256EfEvPKT0_PS0_i
        .type           _Z33inclusiveScanHillisSteele1InBlockILi256EfEvPKT0_PS0_i,@function
        .size           _Z33inclusiveScanHillisSteele1InBlockILi256EfEvPKT0_PS0_i,(.L_x_59 - _Z33inclusiveScanHillisSteele1InBlockILi256EfEvPKT0_PS0_i)
        .other          _Z33inclusiveScanHillisSteele1InBlockILi256EfEvPKT0_PS0_i,@"STO_CUDA_ENTRY STV_DEFAULT"
_Z33inclusiveScanHillisSteele1InBlockILi256EfEvPKT0_PS0_i:
.text._Z33inclusiveScanHillisSteele1InBlockILi256EfEvPKT0_PS0_i:
        /* <DEDUP_REMOVED lines=64> */
.L_x_29:
        /* <DEDUP_REMOVED lines=16> */
.L_x_59:


//--------------------- .nv.shared._Z30exclusiveScanBlelloch2OutBlockILi1024EfEvPKT0_S2_PS0_i --------------------------
	.section	.nv.shared._Z30exclusiveScanBlelloch2OutBlockILi1024EfEvPKT0_S2_PS0_i,"aw",@nobits
	.sectionflags	@""
	.align	4
.nv.shared._Z30exclusiveScanBlelloch2OutBlockILi1024EfEvPKT0_S2_PS0_i:
	.zero		5120


//--------------------- .nv.shared.reserved.0     --------------------------
	.section	.nv.shared.reserved.0,"aw",@nobits
	.weak		__nv_reservedSMEM_offset_0_alias
	.size		__nv_reservedSMEM_offset_0_alias, 0, 64
	.other		__nv_reservedSMEM_offset_0_alias,@"STO_CUDA_RESERVED_SHARED STV_DEFAULT"
__nv_reservedSMEM_offset_0_alias:
	.zero		0
	.zero		64


//--------------------- .nv.shared._Z29exclusiveScanBlelloch1InBlockILi1024EfEvPKT0_PS0_i --------------------------
	.section	.nv.shared._Z29exclusiveScanBlelloch1InBlockILi1024EfEvPKT0_PS0_i,"aw",@nobits
	.sectionflags	@""
	.align	4
.nv.shared._Z29exclusiveScanBlelloch1InBlockILi1024EfEvPKT0_PS0_i:
	.zero		5120


//--------------------- .nv.shared._Z30exclusiveScanBlelloch2OutBlockILi512EfEvPKT0_S2_PS0_i --------------------------
	.section	.nv.shared._Z30exclusiveScanBlelloch2OutBlockILi512EfEvPKT0_S2_PS0_i,"aw",@nobits
	.sectionflags	@""
	.align	4
.nv.shared._Z30exclusiveScanBlelloch2OutBlockILi512EfEvPKT0_S2_PS0_i:
	.zero		3072


//--------------------- .nv.shared._Z29exclusiveScanBlelloch1InBlockILi512EfEvPKT0_PS0_i --------------------------
	.section	.nv.shared._Z29exclusiveScanBlelloch1InBlockILi512EfEvPKT0_PS0_i,"aw",@nobits
	.sectionflags	@""
	.align	4
.nv.shared._Z29exclusiveScanBlelloch1InBlockILi512EfEvPKT0_PS0_i:
	.zero		3072


//--------------------- .nv.shared._Z30exclusiveScanBlelloch2OutBlockILi128EfEvPKT0_S2_PS0_i --------------------------
	.section	.nv.shared._Z30exclusiveScanBlelloch2OutBlockILi128EfEvPKT0_S2_PS0_i,"aw",@nobits
	.sectionflags	@""
	.align	4
.nv.shared._Z30exclusiveScanBlelloch2OutBlockILi128EfEvPKT0_S2_PS0_i:
	.zero		1536


//--------------------- .nv.shared._Z29exclusiveScanBlelloch1InBlockILi128EfEvPKT0_PS0_i --------------------------
	.section	.nv.shared._Z29exclusiveScanBlelloch1InBlockILi128EfEvPKT0_PS0_i,"aw",@nobits
	.sectionflags	@""
	.align	4
.nv.shared._Z29exclusiveScanBlelloch1InBlockILi128EfEvPKT0_PS0_i:
	.zero		1536


//--------------------- .nv.shared._Z30exclusiveScanBlelloch2OutBlockILi64EfEvPKT0_S2_PS0_i --------------------------
	.section	.nv.shared._Z30exclusiveScanBlelloch2OutBlockILi64EfEvPKT0_S2_PS0_i,"aw",@nobits
	.sectionflags	@""
	.align	4
.nv.shared._Z30exclusiveScanBlelloch2OutBlockILi64EfEvPKT0_S2_PS0_i:
	.zero		1280


//--------------------- .nv.shared._Z29exclusiveScanBlelloch1InBlockILi64EfEvPKT0_PS0_i --------------------------
	.section	.nv.shared._Z29exclusiveScanBlelloch1InBlockILi64EfEvPKT0_PS0_i,"aw",@nobits
	.sectionflags	@""
	.align	4
.nv.shared._Z29exclusiveScanBlelloch1InBlockILi64EfEvPKT0_PS0_i:
	.zero		1280


//--------------------- .nv.shared._Z30exclusiveScanBlelloch2OutBlockILi32EfEvPKT0_S2_PS0_i --------------------------
	.section	.nv.shared._Z30exclusiveScanBlelloch2OutBlockILi32EfEvPKT0_S2_PS0_i,"aw",@nobits
	.sectionflags	@""
	.align	4
.nv.shared._Z30exclusiveScanBlelloch2OutBlockILi32EfEvPKT0_S2_PS0_i:
	.zero		1152


//--------------------- .nv.shared._Z29exclusiveScanBlelloch1InBlockILi32EfEvPKT0_PS0_i --------------------------
	.section	.nv.shared._Z29exclusiveScanBlelloch1InBlockILi32EfEvPKT0_PS0_i,"aw",@nobits
	.sectionflags	@""
	.align	4
.nv.shared._Z29exclusiveScanBlelloch1InBlockILi32EfEvPKT0_PS0_i:
	.zero		1152


//--------------------- .nv.shared._Z31inclusiveScanHillisSteele3MergeILi1024EfEvPT0_PKS0_i --------------------------
	.section	.nv.shared._Z31inclusiveScanHillisSteele3MergeILi1024EfEvPT0_PKS0_i,"aw",@nobits
	.sectionflags	@""
	.align	4
.nv.shared._Z31inclusiveScanHillisSteele3MergeILi1024EfEvPT0_PKS0_i:
	.zero		1028


//--------------------- .nv.shared._Z34inclusiveScanHillisSteele2OutBlockILi1024EfEvPKT0_PS0_i --------------------------
	.section	.nv.shared._Z34inclusiveScanHillisSteele2OutBlockILi1024EfEvPKT0_PS0_i,"aw",@nobits
	.sectionflags	@""
	.align	4
.nv.shared._Z34inclusiveScanHillisSteele2OutBlockILi1024EfEvPKT0_PS0_i:
	.zero		9216


//--------------------- .nv.shared._Z33inclusiveScanHillisSteele1InBlockILi1024EfEvPKT0_PS0_i --------------------------
	.section	.nv.shared._Z33inclusiveScanHillisSteele1InBlockILi1024EfEvPKT0_PS0_i,"aw",@nobits
	.sectionflags	@""
	.align	4
.nv.shared._Z33inclusiveScanHillisSteele1InBlockILi1024EfEvPKT0_PS0_i:
	.zero		9216


//--------------------- .nv.shared._Z31inclusiveScanHillisSteele3MergeILi512EfEvPT0_PKS0_i --------------------------
	.section	.nv.shared._Z31inclusiveScanHillisSteele3MergeILi512EfEvPT0_PKS0_i,"aw",@nobits
	.sectionflags	@""
	.align	4
.nv.shared._Z31inclusiveScanHillisSteele3MergeILi512EfEvPT0_PKS0_i:
	.zero		1028


//--------------------- .nv.shared._Z34inclusiveScanHillisSteele2OutBlockILi512EfEvPKT0_PS0_i --------------------------
	.section	.nv.shared._Z34inclusiveScanHillisSteele2OutBlockILi512EfEvPKT0_PS0_i,"aw",@nobits
	.sectionflags	@""
	.align	4
.nv.shared._Z34inclusiveScanHillisSteele2OutBlockILi512EfEvPKT0_PS0_i:
	.zero		5120


//--------------------- .nv.shared._Z33inclusiveScanHillisSteele1InBlockILi512EfEvPKT0_PS0_i --------------------------
	.section	.nv.shared._Z33inclusiveScanHillisSteele1InBlockILi512EfEvPKT0_PS0_i,"aw",@nobits
	.sectionflags	@""
	.align	4
.nv.shared._Z33inclusiveScanHillisSteele1InBlockILi512EfEvPKT0_PS0_i:
	.zero		5120


//--------------------- .nv.shared._Z31inclusiveScanHillisSteele3MergeILi128EfEvPT0_PKS0_i --------------------------
	.section	.nv.shared._Z31inclusiveScanHillisSteele3MergeILi128EfEvPT0_PKS0_i,"aw",@nobits
	.sectionflags	@""
	.align	4
.nv.shared._Z31inclusiveScanHillisSteele3MergeILi128EfEvPT0_PKS0_i:
	.zero		1028


//--------------------- .nv.shared._Z34inclusiveScanHillisSteele2OutBlockILi128EfEvPKT0_PS0_i --------------------------
	.section	.nv.shared._Z34inclusiveScanHillisSteele2OutBlockILi128EfEvPKT0_PS0_i,"aw",@nobits
	.sectionflags	@""
	.align	4
.nv.shared._Z34inclusiveScanHillisSteele2OutBlockILi128EfEvPKT0_PS0_i:
	.zero		2048


//--------------------- .nv.shared._Z33inclusiveScanHillisSteele1InBlockILi128EfEvPKT0_PS0_i --------------------------
	.section	.nv.shared._Z33inclusiveScanHillisSteele1InBlockILi128EfEvPKT0_PS0_i,"aw",@nobits
	.sectionflags	@""
	.align	4
.nv.shared._Z33inclusiveScanHillisSteele1InBlockILi128EfEvPKT0_PS0_i:
	.zero		2048


//--------------------- .nv.shared._Z31inclusiveScanHillisSteele3MergeILi64EfEvPT0_PKS0_i --------------------------
	.section	.nv.shared._Z31inclusiveScanHillisSteele3MergeILi64EfEvPT0_PKS0_i,"aw",@nobits
	.sectionflags	@""
	.align	4
.nv.shared._Z31inclusiveScanHillisSteele3MergeILi64EfEvPT0_PKS0_i:
	.zero		1028


//--------------------- .nv.shared._Z34inclusiveScanHillisSteele2OutBlockILi64EfEvPKT0_PS0_i --------------------------
	.section	.nv.shared._Z34inclusiveScanHillisSteele2OutBlockILi64EfEvPKT0_PS0_i,"aw",@nobits
	.sectionflags	@""
	.align	4
.nv.shared._Z34inclusiveScanHillisSteele2OutBlockILi64EfEvPKT0_PS0_i:
	.zero		1536


//--------------------- .nv.shared._Z33inclusiveScanHillisSteele1InBlockILi64EfEvPKT0_PS0_i --------------------------
	.section	.nv.shared._Z33inclusiveScanHillisSteele1InBlockILi64EfEvPKT0_PS0_i,"aw",@nobits
	.sectionflags	@""
	.align	4
.nv.shared._Z33inclusiveScanHillisSteele1InBlockILi64EfEvPKT0_PS0_i:
	.zero		1536


//--------------------- .nv.shared._Z31inclusiveScanHillisSteele3MergeILi32EfEvPT0_PKS0_i --------------------------
	.section	.nv.shared._Z31inclusiveScanHillisSteele3MergeILi32EfEvPT0_PKS0_i,"aw",@nobits
	.sectionflags	@""
	.align	4
.nv.shared._Z31inclusiveScanHillisSteele3MergeILi32EfEvPT0_PKS0_i:
	.zero		1028


//--------------------- .nv.shared._Z34inclusiveScanHillisSteele2OutBlockILi32EfEvPKT0_PS0_i --------------------------
	.section	.nv.shared._Z34inclusiveScanHillisSteele2OutBlockILi32EfEvPKT0_PS0_i,"aw",@nobits
	.sectionflags	@""
	.align	4
.nv.shared._Z34inclusiveScanHillisSteele2OutBlockILi32EfEvPKT0_PS0_i:
	.zero		1280


//--------------------- .nv.shared._Z33inclusiveScanHillisSteele1InBlockILi32EfEvPKT0_PS0_i --------------------------
	.section	.nv.shared._Z33inclusiveScanHillisSteele1InBlockILi32EfEvPKT0_PS0_i,"aw",@nobits
	.sectionflags	@""
	.align	4
.nv.shared._Z33inclusiveScanHillisSteele1InBlockILi32EfEvPKT0_PS0_i:
	.zero		1280


//--------------------- .nv.shared._Z30exclusiveScanBlelloch2OutBlockILi256EfEvPKT0_S2_PS0_i --------------------------
	.section	.nv.shared._Z30exclusiveScanBlelloch2OutBlockILi256EfEvPKT0_S2_PS0_i,"aw",@nobits
	.sectionflags	@""
	.align	4
.nv.shared._Z30exclusiveScanBlelloch2OutBlockILi256EfEvPKT0_S2_PS0_i:
	.zero		2048


//--------------------- .nv.shared._Z29exclusiveScanBlelloch1InBlockILi256EfEvPKT0_PS0_i --------------------------
	.section	.nv.shared._Z29exclusiveScanBlelloch1InBlockILi256EfEvPKT0_PS0_i,"aw",@nobits
	.sectionflags	@""
	.align	4
.nv.shared._Z29exclusiveScanBlelloch1InBlockILi256EfEvPKT0_PS0_i:
	.zero		2048


//--------------------- .nv.shared._Z31inclusiveScanHillisSteele3MergeILi256EfEvPT0_PKS0_i --------------------------
	.section	.nv.shared._Z31inclusiveScanHillisSteele3MergeILi256EfEvPT0_PKS0_i,"aw",@nobits
	.sectionflags	@""
	.align	4
.nv.shared._Z31inclusiveScanHillisSteele3MergeILi256EfEvPT0_PKS0_i:
	.zero		1028


//--------------------- .nv.shared._Z34inclusiveScanHillisSteele2OutBlockILi256EfEvPKT0_PS0_i --------------------------
	.section	.nv.shared._Z34inclusiveScanHillisSteele2OutBlockILi256EfEvPKT0_PS0_i,"aw",@nobits
	.sectionflags	@""
	.align	4
.nv.shared._Z34inclusiveScanHillisSteele2OutBlockILi256EfEvPKT0_PS0_i:
	.zero		3072


//--------------------- .nv.shared._Z33inclusiveScanHillisSteele1InBlockILi256EfEvPKT0_PS0_i --------------------------
	.section	.nv.shared._Z33inclusiveScanHillisSteele1InBlockILi256EfEvPKT0_PS0_i,"aw",@nobits
	.sectionflags	@""
	.align	4
.nv.shared._Z33inclusiveScanHillisSteele1InBlockILi256EfEvPKT0_PS0_i:
	.zero		3072


//--------------------- .nv.constant0._Z30exclusiveScanBlelloch2OutBlockILi1024EfEvPKT0_S2_PS0_i --------------------------
	.section	.nv.constant0._Z30exclusiveScanBlelloch2OutBlockILi1024EfEvPKT0_S2_PS0_i,"a",@progbits
	.sectionflags	@""
	.align	4
.nv.constant0._Z30exclusiveScanBlelloch2OutBlockILi1024EfEvPKT0_S2_PS0_i:
	.zero		924


//--------------------- .nv.constant0._Z29exclusiveScanBlelloch1InBlockILi1024EfEvPKT0_PS0_i --------------------------
	.section	.nv.constant0._Z29exclusiveScanBlelloch1InBlockILi1024EfEvPKT0_PS0_i,"a",@progbits
	.sectionflags	@""
	.align	4
.nv.constant0._Z29exclusiveScanBlelloch1InBlockILi1024EfEvPKT0_PS0_i:
	.zero		916


//--------------------- .nv.constant0._Z30exclusiveScanBlelloch2OutBlockILi512EfEvPKT0_S2_PS0_i --------------------------
	.section	.nv.constant0._Z30exclusiveScanBlelloch2OutBlockILi512EfEvPKT0_S2_PS0_i,"a",@progbits
	.sectionflags	@""
	.align	4
.nv.constant0._Z30exclusiveScanBlelloch2OutBlockILi512EfEvPKT0_S2_PS0_i:
	.zero		924


//--------------------- .nv.constant0._Z29exclusiveScanBlelloch1InBlockILi512EfEvPKT0_PS0_i --------------------------
	.section	.nv.constant0._Z29exclusiveScanBlelloch1InBlockILi512EfEvPKT0_PS0_i,"a",@progbits
	.sectionflags	@""
	.align	4
.nv.constant0._Z29exclusiveScanBlelloch1InBlockILi512EfEvPKT0_PS0_i:
	.zero		916


//--------------------- .nv.constant0._Z30exclusiveScanBlelloch2OutBlockILi128EfEvPKT0_S2_PS0_i --------------------------
	.section	.nv.constant0._Z30exclusiveScanBlelloch2OutBlockILi128EfEvPKT0_S2_PS0_i,"a",@progbits
	.sectionflags	@""
	.align	4
.nv.constant0._Z30exclusiveScanBlelloch2OutBlockILi128EfEvPKT0_S2_PS0_i:
	.zero		924


//--------------------- .nv.constant0._Z29exclusiveScanBlelloch1InBlockILi128EfEvPKT0_PS0_i --------------------------
	.section	.nv.constant0._Z29exclusiveScanBlelloch1InBlockILi128EfEvPKT0_PS0_i,"a",@progbits
	.sectionflags	@""
	.align	4
.nv.constant0._Z29exclusiveScanBlelloch1InBlockILi128EfEvPKT0_PS0_i:
	.zero		916


//--------------------- .nv.constant0._Z30exclusiveScanBlelloch2OutBlockILi64EfEvPKT0_S2_PS0_i --------------------------
	.section	.nv.constant0._Z30exclusiveScanBlelloch2OutBlockILi64EfEvPKT0_S2_PS0_i,"a",@progbits
	.sectionflags	@""
	.align	4
.nv.constant0._Z30exclusiveScanBlelloch2OutBlockILi64EfEvPKT0_S2_PS0_i:
	.zero		924


//--------------------- .nv.constant0._Z29exclusiveScanBlelloch1InBlockILi64EfEvPKT0_PS0_i --------------------------
	.section	.nv.constant0._Z29exclusiveScanBlelloch1InBlockILi64EfEvPKT0_PS0_i,"a",@progbits
	.sectionflags	@""
	.align	4
.nv.constant0._Z29exclusiveScanBlelloch1InBlockILi64EfEvPKT0_PS0_i:
	.zero		916


//--------------------- .nv.constant0._Z30exclusiveScanBlelloch2OutBlockILi32EfEvPKT0_S2_PS0_i --------------------------
	.section	.nv.constant0._Z30exclusiveScanBlelloch2OutBlockILi32EfEvPKT0_S2_PS0_i,"a",@progbits
	.sectionflags	@""
	.align	4
.nv.constant0._Z30exclusiveScanBlelloch2OutBlockILi32EfEvPKT0_S2_PS0_i:
	.zero		924


//--------------------- .nv.constant0._Z29exclusiveScanBlelloch1InBlockILi32EfEvPKT0_PS0_i --------------------------
	.section	.nv.constant0._Z29exclusiveScanBlelloch1InBlockILi32EfEvPKT0_PS0_i,"a",@progbits
	.sectionflags	@""
	.align	4
.nv.constant0._Z29exclusiveScanBlelloch1InBlockILi32EfEvPKT0_PS0_i:
	.zero		916


//--------------------- .nv.constant0._Z31inclusiveScanHillisSteele3MergeILi1024EfEvPT0_PKS0_i --------------------------
	.section	.nv.constant0._Z31inclusiveScanHillisSteele3MergeILi1024EfEvPT0_PKS0_i,"a",@progbits
	.sectionflags	@""
	.align	4
.nv.constant0._Z31inclusiveScanHillisSteele3MergeILi1024EfEvPT0_PKS0_i:
	.zero		916


//--------------------- .nv.constant0._Z34inclusiveScanHillisSteele2OutBlockILi1024EfEvPKT0_PS0_i --------------------------
	.section	.nv.constant0._Z34inclusiveScanHillisSteele2OutBlockILi1024EfEvPKT0_PS0_i,"a",@progbits
	.sectionflags	@""
	.align	4
.nv.constant0._Z34inclusiveScanHillisSteele2OutBlockILi1024EfEvPKT0_PS0_i:
	.zero		916


//--------------------- .nv.constant0._Z33inclusiveScanHillisSteele1InBlockILi1024EfEvPKT0_PS0_i --------------------------
	.section	.nv.constant0._Z33inclusiveScanHillisSteele1InBlockILi1024EfEvPKT0_PS0_i,"a",@progbits
	.sectionflags	@""
	.align	4
.nv.constant0._Z33inclusiveScanHillisSteele1InBlockILi1024EfEvPKT0_PS0_i:
	.zero		916


//--------------------- .nv.constant0._Z31inclusiveScanHillisSteele3MergeILi512EfEvPT0_PKS0_i --------------------------
	.section	.nv.constant0._Z31inclusiveScanHillisSteele3MergeILi512EfEvPT0_PKS0_i,"a",@progbits
	.sectionflags	@""
	.align	4
.nv.constant0._Z31inclusiveScanHillisSteele3MergeILi512EfEvPT0_PKS0_i:
	.zero		916


//--------------------- .nv.constant0._Z34inclusiveScanHillisSteele2OutBlockILi512EfEvPKT0_PS0_i --------------------------
	.section	.nv.constant0._Z34inclusiveScanHillisSteele2OutBlockILi512EfEvPKT0_PS0_i,"a",@progbits
	.sectionflags	@""
	.align	4
.nv.constant0._Z34inclusiveScanHillisSteele2OutBlockILi512EfEvPKT0_PS0_i:
	.zero		916


//--------------------- .nv.constant0._Z33inclusiveScanHillisSteele1InBlockILi512EfEvPKT0_PS0_i --------------------------
	.section	.nv.constant0._Z33inclusiveScanHillisSteele1InBlockILi512EfEvPKT0_PS0_i,"a",@progbits
	.sectionflags	@""
	.align	4
.nv.constant0._Z33inclusiveScanHillisSteele1InBlockILi512EfEvPKT0_PS0_i:
	.zero		916


//--------------------- .nv.constant0._Z31inclusiveScanHillisSteele3MergeILi128EfEvPT0_PKS0_i --------------------------
	.section	.nv.constant0._Z31inclusiveScanHillisSteele3MergeILi128EfEvPT0_PKS0_i,"a",@progbits
	.sectionflags	@""
	.align	4
.nv.constant0._Z31inclusiveScanHillisSteele3MergeILi128EfEvPT0_PKS0_i:
	.zero		916


//--------------------- .nv.constant0._Z34inclusiveScanHillisSteele2OutBlockILi128EfEvPKT0_PS0_i --------------------------
	.section	.nv.constant0._Z34inclusiveScanHillisSteele2OutBlockILi128EfEvPKT0_PS0_i,"a",@progbits
	.sectionflags	@""
	.align	4
.nv.constant0._Z34inclusiveScanHillisSteele2OutBlockILi128EfEvPKT0_PS0_i:
	.zero		916


//--------------------- .nv.constant0._Z33inclusiveScanHillisSteele1InBlockILi128EfEvPKT0_PS0_i --------------------------
	.section	.nv.constant0._Z33inclusiveScanHillisSteele1InBlockILi128EfEvPKT0_PS0_i,"a",@progbits
	.sectionflags	@""
	.align	4
.nv.constant0._Z33inclusiveScanHillisSteele1InBlockILi128EfEvPKT0_PS0_i:
	.zero		916


//--------------------- .nv.constant0._Z31inclusiveScanHillisSteele3MergeILi64EfEvPT0_PKS0_i --------------------------
	.section	.nv.constant0._Z31inclusiveScanHillisSteele3MergeILi64EfEvPT0_PKS0_i,"a",@progbits
	.sectionflags	@""
	.align	4
.nv.constant0._Z31inclusiveScanHillisSteele3MergeILi64EfEvPT0_PKS0_i:
	.zero		916


//--------------------- .nv.constant0._Z34inclusiveScanHillisSteele2OutBlockILi64EfEvPKT0_PS0_i --------------------------
	.section	.nv.constant0._Z34inclusiveScanHillisSteele2OutBlockILi64EfEvPKT0_PS0_i,"a",@progbits
	.sectionflags	@""
	.align	4
.nv.constant0._Z34inclusiveScanHillisSteele2OutBlockILi64EfEvPKT0_PS0_i:
	.zero		916


//--------------------- .nv.constant0._Z33inclusiveScanHillisSteele1InBlockILi64EfEvPKT0_PS0_i --------------------------
	.section	.nv.constant0._Z33inclusiveScanHillisSteele1InBlockILi64EfEvPKT0_PS0_i,"a",@progbits
	.sectionflags	@""
	.align	4
.nv.constant0._Z33inclusiveScanHillisSteele1InBlockILi64EfEvPKT0_PS0_i:
	.zero		916


//--------------------- .nv.constant0._Z31inclusiveScanHillisSteele3MergeILi32EfEvPT0_PKS0_i --------------------------
	.section	.nv.constant0._Z31inclusiveScanHillisSteele3MergeILi32EfEvPT0_PKS0_i,"a",@progbits
	.sectionflags	@""
	.align	4
.nv.constant0._Z31inclusiveScanHillisSteele3MergeILi32EfEvPT0_PKS0_i:
	.zero		916


//--------------------- .nv.constant0._Z34inclusiveScanHillisSteele2OutBlockILi32EfEvPKT0_PS0_i --------------------------
	.section	.nv.constant0._Z34inclusiveScanHillisSteele2OutBlockILi32EfEvPKT0_PS0_i,"a",@progbits
	.sectionflags	@""
	.align	4
.nv.constant0._Z34inclusiveScanHillisSteele2OutBlockILi32EfEvPKT0_PS0_i:
	.zero		916


//--------------------- .nv.constant0._Z33inclusiveScanHillisSteele1InBlockILi32EfEvPKT0_PS0_i --------------------------
	.section	.nv.constant0._Z33inclusiveScanHillisSteele1InBlockILi32EfEvPKT0_PS0_i,"a",@progbits
	.sectionflags	@""
	.align	4
.nv.constant0._Z33inclusiveScanHillisSteele1InBlockILi32EfEvPKT0_PS0_i:
	.zero		916


//--------------------- .nv.constant0._Z30exclusiveScanBlelloch2OutBlockILi256EfEvPKT0_S2_PS0_i --------------------------
	.section	.nv.constant0._Z30exclusiveScanBlelloch2OutBlockILi256EfEvPKT0_S2_PS0_i,"a",@progbits
	.sectionflags	@""
	.align	4
.nv.constant0._Z30exclusiveScanBlelloch2OutBlockILi256EfEvPKT0_S2_PS0_i:
	.zero		924


//--------------------- .nv.constant0._Z29exclusiveScanBlelloch1InBlockILi256EfEvPKT0_PS0_i --------------------------
	.section	.nv.constant0._Z29exclusiveScanBlelloch1InBlockILi256EfEvPKT0_PS0_i,"a",@progbits
	.sectionflags	@""
	.align	4
.nv.constant0._Z29exclusiveScanBlelloch1InBlockILi256EfEvPKT0_PS0_i:
	.zero		916


//--------------------- .nv.constant0._Z31inclusiveScanHillisSteele3MergeILi256EfEvPT0_PKS0_i --------------------------
	.section	.nv.constant0._Z31inclusiveScanHillisSteele3MergeILi256EfEvPT0_PKS0_i,"a",@progbits
	.sectionflags	@""
	.align	4
.nv.constant0._Z31inclusiveScanHillisSteele3MergeILi256EfEvPT0_PKS0_i:
	.zero		916


//--------------------- .nv.constant0._Z34inclusiveScanHillisSteele2OutBlockILi256EfEvPKT0_PS0_i --------------------------
	.section	.nv.constant0._Z34inclusiveScanHillisSteele2OutBlockILi256EfEvPKT0_PS0_i,"a",@progbits
	.sectionflags	@""
	.align	4
.nv.constant0._Z34inclusiveScanHillisSteele2OutBlockILi256EfEvPKT0_PS0_i:
	.zero		916


//--------------------- .nv.constant0._Z33inclusiveScanHillisSteele1InBlockILi256EfEvPKT0_PS0_i --------------------------
	.section	.nv.constant0._Z33inclusiveScanHillisSteele1InBlockILi256EfEvPKT0_PS0_i,"a",@progbits
	.sectionflags	@""
	.align	4
.nv.constant0._Z33inclusiveScanHillisSteele1InBlockILi256EfEvPKT0_PS0_i:
	.zero		916


//--------------------- SYMBOLS --------------------------

	.type		.nv.reservedSmem.offset0,@object
	.size		.nv.reservedSmem.offset0,0x4
	.type		.nv.reservedSmem.cap,@object
	.size		.nv.reservedSmem.cap,0x4
